//
// Generated by NVIDIA NVVM Compiler
//
// Compiler Build ID: CL-36424714
// Cuda compilation tools, release 13.0, V13.0.88
// Based on NVVM 20.0.0
//

.version 9.0
.target sm_100
.address_size 64


.entry _Z21mul_mat_vec_q_interopILi256ELi32E10block_q4_KLi2EXadL_ZN34_INTERNAL_01f13dee_4_k_cu_c59103f717vec_dot_q4_K_q8_1EPKvPK10block_q8_1RKiEEEvS3_S3_Pfii(
	.param .u64 .ptr .align 1 _Z21mul_mat_vec_q_interopILi256ELi32E10block_q4_KLi2EXadL_ZN34_INTERNAL_01f13dee_4_k_cu_c59103f717vec_dot_q4_K_q8_1EPKvPK10block_q8_1RKiEEEvS3_S3_Pfii_param_0,
	.param .u64 .ptr .align 1 _Z21mul_mat_vec_q_interopILi256ELi32E10block_q4_KLi2EXadL_ZN34_INTERNAL_01f13dee_4_k_cu_c59103f717vec_dot_q4_K_q8_1EPKvPK10block_q8_1RKiEEEvS3_S3_Pfii_param_1,
	.param .u64 .ptr .align 1 _Z21mul_mat_vec_q_interopILi256ELi32E10block_q4_KLi2EXadL_ZN34_INTERNAL_01f13dee_4_k_cu_c59103f717vec_dot_q4_K_q8_1EPKvPK10block_q8_1RKiEEEvS3_S3_Pfii_param_2,
	.param .u32 _Z21mul_mat_vec_q_interopILi256ELi32E10block_q4_KLi2EXadL_ZN34_INTERNAL_01f13dee_4_k_cu_c59103f717vec_dot_q4_K_q8_1EPKvPK10block_q8_1RKiEEEvS3_S3_Pfii_param_3,
	.param .u32 _Z21mul_mat_vec_q_interopILi256ELi32E10block_q4_KLi2EXadL_ZN34_INTERNAL_01f13dee_4_k_cu_c59103f717vec_dot_q4_K_q8_1EPKvPK10block_q8_1RKiEEEvS3_S3_Pfii_param_4
)
{
	.reg .pred 	%p<15>;
	.reg .b16 	%rs<79>;
	.reg .b32 	%r<203>;
	.reg .b32 	%f<70>;
	.reg .b64 	%rd<46>;

	ld.param.u64 	%rd16, [_Z21mul_mat_vec_q_interopILi256ELi32E10block_q4_KLi2EXadL_ZN34_INTERNAL_01f13dee_4_k_cu_c59103f717vec_dot_q4_K_q8_1EPKvPK10block_q8_1RKiEEEvS3_S3_Pfii_param_0];
	ld.param.u64 	%rd17, [_Z21mul_mat_vec_q_interopILi256ELi32E10block_q4_KLi2EXadL_ZN34_INTERNAL_01f13dee_4_k_cu_c59103f717vec_dot_q4_K_q8_1EPKvPK10block_q8_1RKiEEEvS3_S3_Pfii_param_1];
	ld.param.u32 	%r25, [_Z21mul_mat_vec_q_interopILi256ELi32E10block_q4_KLi2EXadL_ZN34_INTERNAL_01f13dee_4_k_cu_c59103f717vec_dot_q4_K_q8_1EPKvPK10block_q8_1RKiEEEvS3_S3_Pfii_param_3];
	ld.param.u32 	%r26, [_Z21mul_mat_vec_q_interopILi256ELi32E10block_q4_KLi2EXadL_ZN34_INTERNAL_01f13dee_4_k_cu_c59103f717vec_dot_q4_K_q8_1EPKvPK10block_q8_1RKiEEEvS3_S3_Pfii_param_4];
	cvta.to.global.u64 	%rd45, %rd17;
	cvta.to.global.u64 	%rd2, %rd16;
	mov.u32 	%r27, %ctaid.x;
	mov.u32 	%r28, %ntid.y;
	mov.u32 	%r29, %tid.y;
	mad.lo.s32 	%r1, %r27, %r28, %r29;
	setp.ge.s32 	%p1, %r1, %r26;
	@%p1 bra 	$L__BB0_18;
	shr.s32 	%r30, %r25, 31;
	shr.u32 	%r31, %r30, 24;
	add.s32 	%r32, %r25, %r31;
	shr.s32 	%r2, %r32, 8;
	mov.u32 	%r3, %tid.x;
	shr.u32 	%r202, %r3, 4;
	setp.ge.s32 	%p2, %r202, %r2;
	mov.f32 	%f69, 0f00000000;
	@%p2 bra 	$L__BB0_16;
	mul.lo.s32 	%r5, %r2, %r1;
	shl.b32 	%r33, %r3, 1;
	and.b32  	%r6, %r33, 30;
	shr.u32 	%r7, %r6, 3;
	shl.b32 	%r8, %r7, 1;
	shl.b32 	%r34, %r7, 5;
	shl.b32 	%r35, %r3, 2;
	and.b32  	%r36, %r35, 12;
	or.b32  	%r9, %r36, %r34;
	and.b32  	%r10, %r3, 3;
	not.b32 	%r37, %r202;
	add.s32 	%r11, %r2, %r37;
	and.b32  	%r38, %r11, 2;
	setp.ne.s32 	%p3, %r38, 0;
	mov.f32 	%f69, 0f00000000;
	@%p3 bra 	$L__BB0_7;
	setp.lt.u32 	%p4, %r6, 16;
	cvt.u64.u32 	%rd18, %r9;
	add.s32 	%r39, %r202, %r5;
	mul.wide.s32 	%rd19, %r39, 144;
	add.s64 	%rd3, %rd2, %rd19;
	add.s64 	%rd20, %rd3, %rd18;
	ld.global.nc.u32 	%r12, [%rd20+16];
	ld.global.nc.u32 	%r13, [%rd20+32];
	@%p4 bra 	$L__BB0_5;
	mul.wide.u32 	%rd21, %r7, 2;
	add.s64 	%rd22, %rd3, %rd21;
	ld.global.nc.u16 	%rs19, [%rd22+8];
	and.b16  	%rs20, %rs19, 3855;
	ld.global.nc.u16 	%rs21, [%rd22];
	shr.u16 	%rs22, %rs21, 2;
	and.b16  	%rs23, %rs22, 12336;
	or.b16  	%rs74, %rs23, %rs20;
	shr.u16 	%rs24, %rs19, 4;
	and.b16  	%rs25, %rs24, 3855;
	ld.global.nc.u16 	%rs26, [%rd22+4];
	shr.u16 	%rs27, %rs26, 2;
	and.b16  	%rs28, %rs27, 12336;
	or.b16  	%rs73, %rs28, %rs25;
	bra.uni 	$L__BB0_6;
$L__BB0_5:
	mul.wide.u32 	%rd23, %r7, 2;
	add.s64 	%rd24, %rd3, %rd23;
	ld.global.nc.u16 	%rs29, [%rd24+4];
	and.b16  	%rs74, %rs29, 16191;
	ld.global.nc.u16 	%rs30, [%rd24+8];
	and.b16  	%rs73, %rs30, 16191;
$L__BB0_6:
	shl.b32 	%r76, %r202, 3;
	or.b32  	%r77, %r8, %r76;
	mul.wide.u32 	%rd25, %r77, 36;
	add.s64 	%rd26, %rd45, %rd25;
	ld.global.nc.u32 	%r40, [%rd26];
	// begin inline asm
	{.reg .f16 low,high;
 mov.b32 {low,high}, %r40;
 mov.b16 %rs31, low;}
	// end inline asm
	// begin inline asm
	{  cvt.f32.f16 %f12, %rs31;}

	// end inline asm
	mul.wide.u32 	%rd27, %r10, 4;
	add.s64 	%rd28, %rd26, %rd27;
	ld.global.nc.u32 	%r44, [%rd28+4];
	ld.global.nc.u32 	%r48, [%rd28+20];
	ld.global.nc.u32 	%r41, [%rd26+36];
	// begin inline asm
	{.reg .f16 low,high;
 mov.b32 {low,high}, %r41;
 mov.b16 %rs33, low;}
	// end inline asm
	// begin inline asm
	{  cvt.f32.f16 %f13, %rs33;}

	// end inline asm
	ld.global.nc.u32 	%r60, [%rd28+40];
	ld.global.nc.u32 	%r64, [%rd28+56];
	and.b32  	%r43, %r12, 252645135;
	and.b32  	%r47, %r13, 252645135;
	mov.b32 	%r69, 0;
	// begin inline asm
	dp4a.s32.s32 %r42, %r43, %r44, %r69;
	// end inline asm
	// begin inline asm
	dp4a.s32.s32 %r46, %r47, %r48, %r42;
	// end inline asm
	mov.b32 	%r71, 16843009;
	// begin inline asm
	dp4a.s32.s32 %r50, %r71, %r44, %r69;
	// end inline asm
	// begin inline asm
	dp4a.s32.s32 %r54, %r71, %r48, %r50;
	// end inline asm
	shr.u16 	%rs35, %rs74, 8;
	cvt.u32.u16 	%r78, %rs74;
	and.b32  	%r79, %r78, 255;
	mul.lo.s32 	%r80, %r46, %r79;
	cvt.rn.f32.s32 	%f16, %r80;
	fma.rn.f32 	%f17, %f12, %f16, 0f00000000;
	shr.u16 	%rs36, %rs73, 8;
	cvt.u32.u16 	%r81, %rs73;
	and.b32  	%r82, %r81, 255;
	mul.lo.s32 	%r83, %r54, %r82;
	cvt.rn.f32.s32 	%f18, %r83;
	fma.rn.f32 	%f19, %f12, %f18, 0f00000000;
	shr.u32 	%r84, %r12, 4;
	and.b32  	%r59, %r84, 252645135;
	shr.u32 	%r85, %r13, 4;
	and.b32  	%r63, %r85, 252645135;
	// begin inline asm
	dp4a.s32.s32 %r58, %r59, %r60, %r69;
	// end inline asm
	// begin inline asm
	dp4a.s32.s32 %r62, %r63, %r64, %r58;
	// end inline asm
	// begin inline asm
	dp4a.s32.s32 %r66, %r71, %r60, %r69;
	// end inline asm
	// begin inline asm
	dp4a.s32.s32 %r70, %r71, %r64, %r66;
	// end inline asm
	cvt.u32.u16 	%r86, %rs35;
	mul.lo.s32 	%r87, %r62, %r86;
	cvt.rn.f32.s32 	%f20, %r87;
	fma.rn.f32 	%f21, %f13, %f20, %f17;
	cvt.u32.u16 	%r88, %rs36;
	mul.lo.s32 	%r89, %r70, %r88;
	cvt.rn.f32.s32 	%f22, %r89;
	fma.rn.f32 	%f23, %f13, %f22, %f19;
	ld.global.nc.u32 	%r75, [%rd3];
	// begin inline asm
	{.reg .f16 low,high;
  mov.b32 {low,high},%r75;
  cvt.f32.f16 %f14, low;}

	// end inline asm
	// begin inline asm
	{.reg .f16 low,high;
  mov.b32 {low,high},%r75;
  cvt.f32.f16 %f15, high;}

	// end inline asm
	mul.f32 	%f24, %f21, %f14;
	mul.f32 	%f25, %f23, %f15;
	sub.f32 	%f26, %f24, %f25;
	add.f32 	%f69, %f26, 0f00000000;
	add.s32 	%r202, %r202, 2;
$L__BB0_7:
	setp.lt.u32 	%p5, %r11, 2;
	@%p5 bra 	$L__BB0_16;
	cvt.u64.u32 	%rd29, %r9;
	add.s64 	%rd4, %rd2, %rd29;
	add.s32 	%r201, %r202, %r5;
	shl.b32 	%r90, %r202, 3;
	or.b32  	%r91, %r90, %r8;
	add.s32 	%r92, %r91, 16;
	mul.wide.u32 	%rd5, %r92, 36;
	mul.wide.u32 	%rd30, %r10, 4;
	mul.wide.u32 	%rd31, %r7, 2;
	add.s64 	%rd32, %rd31, %rd2;
	add.s64 	%rd6, %rd32, 296;
	mul.wide.u32 	%rd7, %r91, 36;
	add.s64 	%rd33, %rd7, %rd30;
	add.s64 	%rd8, %rd33, 40;
$L__BB0_9:
	setp.gt.u32 	%p6, %r6, 15;
	mul.wide.s32 	%rd10, %r201, 144;
	add.s64 	%rd11, %rd4, %rd10;
	add.s64 	%rd12, %rd6, %rd10;
	ld.global.nc.u32 	%r19, [%rd11+16];
	ld.global.nc.u32 	%r20, [%rd11+32];
	@%p6 bra 	$L__BB0_11;
	ld.global.nc.u16 	%rs47, [%rd12+-292];
	and.b16  	%rs76, %rs47, 16191;
	ld.global.nc.u16 	%rs48, [%rd12+-288];
	and.b16  	%rs75, %rs48, 16191;
	bra.uni 	$L__BB0_12;
$L__BB0_11:
	ld.global.nc.u16 	%rs37, [%rd12+-288];
	and.b16  	%rs38, %rs37, 3855;
	ld.global.nc.u16 	%rs39, [%rd12+-296];
	shr.u16 	%rs40, %rs39, 2;
	and.b16  	%rs41, %rs40, 12336;
	or.b16  	%rs76, %rs41, %rs38;
	shr.u16 	%rs42, %rs37, 4;
	and.b16  	%rs43, %rs42, 3855;
	ld.global.nc.u16 	%rs44, [%rd12+-292];
	shr.u16 	%rs45, %rs44, 2;
	and.b16  	%rs46, %rs45, 12336;
	or.b16  	%rs75, %rs46, %rs43;
$L__BB0_12:
	add.s64 	%rd13, %rd2, %rd10;
	setp.lt.u32 	%p7, %r6, 16;
	add.s64 	%rd34, %rd45, %rd7;
	ld.global.nc.u32 	%r93, [%rd34];
	// begin inline asm
	{.reg .f16 low,high;
 mov.b32 {low,high}, %r93;
 mov.b16 %rs49, low;}
	// end inline asm
	// begin inline asm
	{  cvt.f32.f16 %f27, %rs49;}

	// end inline asm
	add.s64 	%rd35, %rd45, %rd8;
	ld.global.nc.u32 	%r97, [%rd35+-36];
	ld.global.nc.u32 	%r101, [%rd35+-20];
	ld.global.nc.u32 	%r94, [%rd34+36];
	// begin inline asm
	{.reg .f16 low,high;
 mov.b32 {low,high}, %r94;
 mov.b16 %rs51, low;}
	// end inline asm
	// begin inline asm
	{  cvt.f32.f16 %f28, %rs51;}

	// end inline asm
	ld.global.nc.u32 	%r113, [%rd35];
	ld.global.nc.u32 	%r117, [%rd35+16];
	and.b32  	%r96, %r19, 252645135;
	and.b32  	%r100, %r20, 252645135;
	mov.b32 	%r122, 0;
	// begin inline asm
	dp4a.s32.s32 %r95, %r96, %r97, %r122;
	// end inline asm
	// begin inline asm
	dp4a.s32.s32 %r99, %r100, %r101, %r95;
	// end inline asm
	mov.b32 	%r124, 16843009;
	// begin inline asm
	dp4a.s32.s32 %r103, %r124, %r97, %r122;
	// end inline asm
	// begin inline asm
	dp4a.s32.s32 %r107, %r124, %r101, %r103;
	// end inline asm
	shr.u16 	%rs53, %rs76, 8;
	cvt.u32.u16 	%r129, %rs76;
	and.b32  	%r130, %r129, 255;
	mul.lo.s32 	%r131, %r99, %r130;
	cvt.rn.f32.s32 	%f31, %r131;
	fma.rn.f32 	%f32, %f27, %f31, 0f00000000;
	shr.u16 	%rs54, %rs75, 8;
	cvt.u32.u16 	%r132, %rs75;
	and.b32  	%r133, %r132, 255;
	mul.lo.s32 	%r134, %r107, %r133;
	cvt.rn.f32.s32 	%f33, %r134;
	fma.rn.f32 	%f34, %f27, %f33, 0f00000000;
	shr.u32 	%r135, %r19, 4;
	and.b32  	%r112, %r135, 252645135;
	shr.u32 	%r136, %r20, 4;
	and.b32  	%r116, %r136, 252645135;
	// begin inline asm
	dp4a.s32.s32 %r111, %r112, %r113, %r122;
	// end inline asm
	// begin inline asm
	dp4a.s32.s32 %r115, %r116, %r117, %r111;
	// end inline asm
	// begin inline asm
	dp4a.s32.s32 %r119, %r124, %r113, %r122;
	// end inline asm
	// begin inline asm
	dp4a.s32.s32 %r123, %r124, %r117, %r119;
	// end inline asm
	cvt.u32.u16 	%r137, %rs53;
	mul.lo.s32 	%r138, %r115, %r137;
	cvt.rn.f32.s32 	%f35, %r138;
	fma.rn.f32 	%f36, %f28, %f35, %f32;
	cvt.u32.u16 	%r139, %rs54;
	mul.lo.s32 	%r140, %r123, %r139;
	cvt.rn.f32.s32 	%f37, %r140;
	fma.rn.f32 	%f38, %f28, %f37, %f34;
	ld.global.nc.u32 	%r128, [%rd13];
	// begin inline asm
	{.reg .f16 low,high;
  mov.b32 {low,high},%r128;
  cvt.f32.f16 %f29, low;}

	// end inline asm
	// begin inline asm
	{.reg .f16 low,high;
  mov.b32 {low,high},%r128;
  cvt.f32.f16 %f30, high;}

	// end inline asm
	mul.f32 	%f39, %f36, %f29;
	mul.f32 	%f40, %f38, %f30;
	sub.f32 	%f41, %f39, %f40;
	add.f32 	%f5, %f69, %f41;
	ld.global.nc.u32 	%r21, [%rd11+304];
	ld.global.nc.u32 	%r22, [%rd11+320];
	@%p7 bra 	$L__BB0_14;
	ld.global.nc.u16 	%rs55, [%rd12];
	and.b16  	%rs56, %rs55, 3855;
	ld.global.nc.u16 	%rs57, [%rd12+-8];
	shr.u16 	%rs58, %rs57, 2;
	and.b16  	%rs59, %rs58, 12336;
	or.b16  	%rs78, %rs59, %rs56;
	shr.u16 	%rs60, %rs55, 4;
	and.b16  	%rs61, %rs60, 3855;
	ld.global.nc.u16 	%rs62, [%rd12+-4];
	shr.u16 	%rs63, %rs62, 2;
	and.b16  	%rs64, %rs63, 12336;
	or.b16  	%rs77, %rs64, %rs61;
	bra.uni 	$L__BB0_15;
$L__BB0_14:
	ld.global.nc.u16 	%rs65, [%rd12+-4];
	and.b16  	%rs78, %rs65, 16191;
	ld.global.nc.u16 	%rs66, [%rd12];
	and.b16  	%rs77, %rs66, 16191;
$L__BB0_15:
	add.s64 	%rd36, %rd45, %rd5;
	ld.global.nc.u32 	%r141, [%rd36];
	// begin inline asm
	{.reg .f16 low,high;
 mov.b32 {low,high}, %r141;
 mov.b16 %rs67, low;}
	// end inline asm
	// begin inline asm
	{  cvt.f32.f16 %f42, %rs67;}

	// end inline asm
	shl.b32 	%r177, %r3, 2;
	cvt.u64.u32 	%rd37, %r177;
	and.b64  	%rd38, %rd37, 12;
	add.s64 	%rd39, %rd5, %rd38;
	add.s64 	%rd40, %rd39, %rd45;
	ld.global.nc.u32 	%r145, [%rd40+4];
	ld.global.nc.u32 	%r149, [%rd40+20];
	ld.global.nc.u32 	%r142, [%rd36+36];
	// begin inline asm
	{.reg .f16 low,high;
 mov.b32 {low,high}, %r142;
 mov.b16 %rs69, low;}
	// end inline asm
	// begin inline asm
	{  cvt.f32.f16 %f43, %rs69;}

	// end inline asm
	ld.global.nc.u32 	%r161, [%rd40+40];
	ld.global.nc.u32 	%r165, [%rd40+56];
	and.b32  	%r144, %r21, 252645135;
	and.b32  	%r148, %r22, 252645135;
	mov.b32 	%r170, 0;
	// begin inline asm
	dp4a.s32.s32 %r143, %r144, %r145, %r170;
	// end inline asm
	// begin inline asm
	dp4a.s32.s32 %r147, %r148, %r149, %r143;
	// end inline asm
	mov.b32 	%r172, 16843009;
	// begin inline asm
	dp4a.s32.s32 %r151, %r172, %r145, %r170;
	// end inline asm
	// begin inline asm
	dp4a.s32.s32 %r155, %r172, %r149, %r151;
	// end inline asm
	shr.u16 	%rs71, %rs78, 8;
	cvt.u32.u16 	%r178, %rs78;
	and.b32  	%r179, %r178, 255;
	mul.lo.s32 	%r180, %r147, %r179;
	cvt.rn.f32.s32 	%f46, %r180;
	fma.rn.f32 	%f47, %f42, %f46, 0f00000000;
	shr.u16 	%rs72, %rs77, 8;
	cvt.u32.u16 	%r181, %rs77;
	and.b32  	%r182, %r181, 255;
	mul.lo.s32 	%r183, %r155, %r182;
	cvt.rn.f32.s32 	%f48, %r183;
	fma.rn.f32 	%f49, %f42, %f48, 0f00000000;
	shr.u32 	%r184, %r21, 4;
	and.b32  	%r160, %r184, 252645135;
	shr.u32 	%r185, %r22, 4;
	and.b32  	%r164, %r185, 252645135;
	// begin inline asm
	dp4a.s32.s32 %r159, %r160, %r161, %r170;
	// end inline asm
	// begin inline asm
	dp4a.s32.s32 %r163, %r164, %r165, %r159;
	// end inline asm
	// begin inline asm
	dp4a.s32.s32 %r167, %r172, %r161, %r170;
	// end inline asm
	// begin inline asm
	dp4a.s32.s32 %r171, %r172, %r165, %r167;
	// end inline asm
	cvt.u32.u16 	%r186, %rs71;
	mul.lo.s32 	%r187, %r163, %r186;
	cvt.rn.f32.s32 	%f50, %r187;
	fma.rn.f32 	%f51, %f43, %f50, %f47;
	cvt.u32.u16 	%r188, %rs72;
	mul.lo.s32 	%r189, %r171, %r188;
	cvt.rn.f32.s32 	%f52, %r189;
	fma.rn.f32 	%f53, %f43, %f52, %f49;
	ld.global.nc.u32 	%r176, [%rd13+288];
	// begin inline asm
	{.reg .f16 low,high;
  mov.b32 {low,high},%r176;
  cvt.f32.f16 %f44, low;}

	// end inline asm
	// begin inline asm
	{.reg .f16 low,high;
  mov.b32 {low,high},%r176;
  cvt.f32.f16 %f45, high;}

	// end inline asm
	mul.f32 	%f54, %f51, %f44;
	mul.f32 	%f55, %f53, %f45;
	sub.f32 	%f56, %f54, %f55;
	add.f32 	%f69, %f5, %f56;
	add.s32 	%r202, %r202, 4;
	add.s32 	%r201, %r201, 4;
	add.s64 	%rd45, %rd45, 1152;
	setp.lt.s32 	%p8, %r202, %r2;
	@%p8 bra 	$L__BB0_9;
$L__BB0_16:
	mov.b32 	%r190, %f69;
	shfl.sync.bfly.b32	%r191|%p9, %r190, 16, 31, -1;
	mov.b32 	%f57, %r191;
	add.f32 	%f58, %f69, %f57;
	mov.b32 	%r192, %f58;
	shfl.sync.bfly.b32	%r193|%p10, %r192, 8, 31, -1;
	mov.b32 	%f59, %r193;
	add.f32 	%f60, %f58, %f59;
	mov.b32 	%r194, %f60;
	shfl.sync.bfly.b32	%r195|%p11, %r194, 4, 31, -1;
	mov.b32 	%f61, %r195;
	add.f32 	%f62, %f60, %f61;
	mov.b32 	%r196, %f62;
	shfl.sync.bfly.b32	%r197|%p12, %r196, 2, 31, -1;
	mov.b32 	%f63, %r197;
	add.f32 	%f64, %f62, %f63;
	mov.b32 	%r198, %f64;
	shfl.sync.bfly.b32	%r199|%p13, %r198, 1, 31, -1;
	mov.b32 	%f65, %r199;
	add.f32 	%f8, %f64, %f65;
	setp.ne.s32 	%p14, %r3, 0;
	@%p14 bra 	$L__BB0_18;
	ld.param.u64 	%rd44, [_Z21mul_mat_vec_q_interopILi256ELi32E10block_q4_KLi2EXadL_ZN34_INTERNAL_01f13dee_4_k_cu_c59103f717vec_dot_q4_K_q8_1EPKvPK10block_q8_1RKiEEEvS3_S3_Pfii_param_2];
	cvta.to.global.u64 	%rd41, %rd44;
	mul.wide.s32 	%rd42, %r1, 4;
	add.s64 	%rd43, %rd41, %rd42;
	st.global.f32 	[%rd43], %f8;
$L__BB0_18:
	ret;

}
.entry _Z21mul_mat_vec_q_interopILi256ELi32E10block_q6_KLi1EXadL_ZN34_INTERNAL_01f13dee_4_k_cu_c59103f717vec_dot_q6_K_q8_1EPKvPK10block_q8_1RKiEEEvS3_S3_Pfii(
	.param .u64 .ptr .align 1 _Z21mul_mat_vec_q_interopILi256ELi32E10block_q6_KLi1EXadL_ZN34_INTERNAL_01f13dee_4_k_cu_c59103f717vec_dot_q6_K_q8_1EPKvPK10block_q8_1RKiEEEvS3_S3_Pfii_param_0,
	.param .u64 .ptr .align 1 _Z21mul_mat_vec_q_interopILi256ELi32E10block_q6_KLi1EXadL_ZN34_INTERNAL_01f13dee_4_k_cu_c59103f717vec_dot_q6_K_q8_1EPKvPK10block_q8_1RKiEEEvS3_S3_Pfii_param_1,
	.param .u64 .ptr .align 1 _Z21mul_mat_vec_q_interopILi256ELi32E10block_q6_KLi1EXadL_ZN34_INTERNAL_01f13dee_4_k_cu_c59103f717vec_dot_q6_K_q8_1EPKvPK10block_q8_1RKiEEEvS3_S3_Pfii_param_2,
	.param .u32 _Z21mul_mat_vec_q_interopILi256ELi32E10block_q6_KLi1EXadL_ZN34_INTERNAL_01f13dee_4_k_cu_c59103f717vec_dot_q6_K_q8_1EPKvPK10block_q8_1RKiEEEvS3_S3_Pfii_param_3,
	.param .u32 _Z21mul_mat_vec_q_interopILi256ELi32E10block_q6_KLi1EXadL_ZN34_INTERNAL_01f13dee_4_k_cu_c59103f717vec_dot_q6_K_q8_1EPKvPK10block_q8_1RKiEEEvS3_S3_Pfii_param_4
)
{
	.reg .pred 	%p<13>;
	.reg .b16 	%rs<34>;
	.reg .b32 	%r<222>;
	.reg .b32 	%f<46>;
	.reg .b64 	%rd<42>;

	ld.param.u64 	%rd4, [_Z21mul_mat_vec_q_interopILi256ELi32E10block_q6_KLi1EXadL_ZN34_INTERNAL_01f13dee_4_k_cu_c59103f717vec_dot_q6_K_q8_1EPKvPK10block_q8_1RKiEEEvS3_S3_Pfii_param_0];
	ld.param.u64 	%rd5, [_Z21mul_mat_vec_q_interopILi256ELi32E10block_q6_KLi1EXadL_ZN34_INTERNAL_01f13dee_4_k_cu_c59103f717vec_dot_q6_K_q8_1EPKvPK10block_q8_1RKiEEEvS3_S3_Pfii_param_1];
	ld.param.u32 	%r23, [_Z21mul_mat_vec_q_interopILi256ELi32E10block_q6_KLi1EXadL_ZN34_INTERNAL_01f13dee_4_k_cu_c59103f717vec_dot_q6_K_q8_1EPKvPK10block_q8_1RKiEEEvS3_S3_Pfii_param_3];
	ld.param.u32 	%r24, [_Z21mul_mat_vec_q_interopILi256ELi32E10block_q6_KLi1EXadL_ZN34_INTERNAL_01f13dee_4_k_cu_c59103f717vec_dot_q6_K_q8_1EPKvPK10block_q8_1RKiEEEvS3_S3_Pfii_param_4];
	cvta.to.global.u64 	%rd1, %rd5;
	cvta.to.global.u64 	%rd2, %rd4;
	mov.u32 	%r25, %ctaid.x;
	mov.u32 	%r26, %ntid.y;
	mov.u32 	%r27, %tid.y;
	mad.lo.s32 	%r1, %r25, %r26, %r27;
	setp.ge.s32 	%p1, %r1, %r24;
	@%p1 bra 	$L__BB1_9;
	shr.s32 	%r28, %r23, 31;
	shr.u32 	%r29, %r28, 24;
	add.s32 	%r30, %r23, %r29;
	shr.s32 	%r2, %r30, 8;
	mov.u32 	%r3, %tid.x;
	shr.u32 	%r218, %r3, 5;
	setp.le.s32 	%p2, %r2, %r218;
	mov.f32 	%f45, 0f00000000;
	@%p2 bra 	$L__BB1_7;
	mul.lo.s32 	%r5, %r2, %r1;
	shr.u32 	%r31, %r3, 2;
	and.b32  	%r32, %r31, 4;
	shr.u32 	%r33, %r3, 3;
	and.b32  	%r34, %r33, 1;
	or.b32  	%r6, %r32, %r34;
	shr.u32 	%r35, %r3, 1;
	and.b32  	%r36, %r35, 8;
	and.b32  	%r37, %r31, 3;
	and.b32  	%r7, %r31, 2;
	shl.b32 	%r38, %r3, 2;
	and.b32  	%r8, %r38, 124;
	and.b32  	%r39, %r3, 7;
	or.b32  	%r40, %r36, %r39;
	shl.b32 	%r9, %r40, 2;
	and.b32  	%r10, %r38, 28;
	or.b32  	%r11, %r37, %r36;
	sub.s32 	%r41, %r2, %r218;
	add.s32 	%r12, %r218, 1;
	and.b32  	%r42, %r41, 1;
	setp.eq.b32 	%p3, %r42, 1;
	not.pred 	%p4, %p3;
	mov.f32 	%f45, 0f00000000;
	@%p4 bra 	$L__BB1_4;
	cvt.u64.u32 	%rd6, %r11;
	cvt.u64.u32 	%rd7, %r10;
	cvt.u64.u32 	%rd8, %r9;
	cvt.u64.u32 	%rd9, %r8;
	add.s32 	%r61, %r218, %r5;
	shl.b32 	%r62, %r218, 3;
	mul.wide.s32 	%rd10, %r61, 210;
	add.s64 	%rd11, %rd2, %rd10;
	mul.wide.u32 	%rd12, %r62, 36;
	add.s64 	%rd13, %rd1, %rd12;
	add.s64 	%rd14, %rd11, %rd9;
	ld.global.nc.u16 	%rs6, [%rd14];
	cvt.u32.u16 	%r63, %rs6;
	ld.global.nc.u16 	%rs7, [%rd14+2];
	cvt.u32.u16 	%r64, %rs7;
	shl.b32 	%r65, %r64, 16;
	or.b32  	%r66, %r65, %r63;
	add.s64 	%rd15, %rd11, %rd8;
	ld.global.nc.u16 	%rs8, [%rd15+128];
	cvt.u32.u16 	%r67, %rs8;
	ld.global.nc.u16 	%rs9, [%rd15+130];
	cvt.u32.u16 	%r68, %rs9;
	shl.b32 	%r69, %r68, 16;
	or.b32  	%r70, %r69, %r67;
	shr.s32 	%r71, %r70, %r7;
	mul.wide.u32 	%rd16, %r6, 36;
	add.s64 	%rd17, %rd13, %rd16;
	add.s64 	%rd18, %rd17, %rd7;
	ld.global.nc.u32 	%r51, [%rd18+4];
	ld.global.nc.u32 	%r43, [%rd17];
	// begin inline asm
	{.reg .f16 low,high;
 mov.b32 {low,high}, %r43;
 mov.b16 %rs1, low;}
	// end inline asm
	// begin inline asm
	{  cvt.f32.f16 %f11, %rs1;}

	// end inline asm
	ld.global.nc.u32 	%r59, [%rd18+76];
	ld.global.nc.u32 	%r44, [%rd17+72];
	// begin inline asm
	{.reg .f16 low,high;
 mov.b32 {low,high}, %r44;
 mov.b16 %rs3, low;}
	// end inline asm
	// begin inline asm
	{  cvt.f32.f16 %f12, %rs3;}

	// end inline asm
	ld.global.nc.u16 	%rs5, [%rd11+208];
	// begin inline asm
	{  cvt.f32.f16 %f13, %rs5;}

	// end inline asm
	add.s64 	%rd19, %rd11, %rd6;
	ld.global.nc.u8 	%rs10, [%rd19+192];
	cvt.s32.s8 	%r72, %rs10;
	and.b32  	%r73, %r66, 252645135;
	shl.b32 	%r74, %r71, 4;
	and.b32  	%r75, %r74, 808464432;
	or.b32  	%r47, %r75, %r73;
	add.s32 	%r76, %r47, 1616928864;
	xor.b32  	%r77, %r76, -2139062144;
	xor.b32  	%r78, %r47, 538976288;
	xor.b32  	%r79, %r76, %r47;
	and.b32  	%r45, %r79, %r78;
	// begin inline asm
	prmt.b32 %r45, %r45, 0, 0xba98;
	// end inline asm
	// begin inline asm
	prmt.b32 %r47, %r47, 0, 0xba98;
	// end inline asm
	xor.b32  	%r80, %r47, 2139062143;
	not.b32 	%r81, %r45;
	and.b32  	%r82, %r77, %r81;
	and.b32  	%r83, %r80, %r45;
	or.b32  	%r50, %r83, %r82;
	mov.b32 	%r60, 0;
	// begin inline asm
	dp4a.s32.s32 %r49, %r50, %r51, %r60;
	// end inline asm
	mul.lo.s32 	%r84, %r49, %r72;
	cvt.rn.f32.s32 	%f14, %r84;
	fma.rn.f32 	%f15, %f11, %f14, 0f00000000;
	ld.global.nc.u8 	%rs11, [%rd19+196];
	cvt.s32.s8 	%r85, %rs11;
	shr.u32 	%r86, %r66, 4;
	and.b32  	%r87, %r86, 252645135;
	and.b32  	%r88, %r71, 808464432;
	or.b32  	%r55, %r88, %r87;
	add.s32 	%r89, %r55, 1616928864;
	xor.b32  	%r90, %r89, -2139062144;
	xor.b32  	%r91, %r55, 538976288;
	xor.b32  	%r92, %r89, %r55;
	and.b32  	%r53, %r92, %r91;
	// begin inline asm
	prmt.b32 %r53, %r53, 0, 0xba98;
	// end inline asm
	// begin inline asm
	prmt.b32 %r55, %r55, 0, 0xba98;
	// end inline asm
	xor.b32  	%r93, %r55, 2139062143;
	not.b32 	%r94, %r53;
	and.b32  	%r95, %r90, %r94;
	and.b32  	%r96, %r93, %r53;
	or.b32  	%r58, %r96, %r95;
	// begin inline asm
	dp4a.s32.s32 %r57, %r58, %r59, %r60;
	// end inline asm
	mul.lo.s32 	%r97, %r57, %r85;
	cvt.rn.f32.s32 	%f16, %r97;
	fma.rn.f32 	%f17, %f12, %f16, %f15;
	fma.rn.f32 	%f45, %f13, %f17, 0f00000000;
	mov.u32 	%r218, %r12;
$L__BB1_4:
	setp.eq.s32 	%p5, %r2, %r12;
	@%p5 bra 	$L__BB1_7;
	sub.s32 	%r221, %r218, %r2;
	shl.b32 	%r220, %r218, 3;
	add.s32 	%r219, %r218, %r5;
	cvt.u64.u32 	%rd20, %r11;
	cvt.u64.u32 	%rd22, %r9;
	mul.wide.u32 	%rd30, %r6, 36;
$L__BB1_6:
	shl.b32 	%r134, %r3, 2;
	and.b32  	%r135, %r134, 28;
	cvt.u64.u32 	%rd21, %r135;
	and.b32  	%r136, %r134, 124;
	cvt.u64.u32 	%rd23, %r136;
	add.s32 	%r137, %r220, 8;
	mul.wide.s32 	%rd24, %r219, 210;
	add.s64 	%rd25, %rd2, %rd24;
	mul.wide.u32 	%rd26, %r220, 36;
	add.s64 	%rd27, %rd1, %rd26;
	add.s64 	%rd28, %rd25, %rd23;
	ld.global.nc.u16 	%rs22, [%rd28];
	cvt.u32.u16 	%r138, %rs22;
	ld.global.nc.u16 	%rs23, [%rd28+2];
	cvt.u32.u16 	%r139, %rs23;
	shl.b32 	%r140, %r139, 16;
	or.b32  	%r141, %r140, %r138;
	add.s64 	%rd29, %rd25, %rd22;
	ld.global.nc.u16 	%rs24, [%rd29+128];
	cvt.u32.u16 	%r142, %rs24;
	ld.global.nc.u16 	%rs25, [%rd29+130];
	cvt.u32.u16 	%r143, %rs25;
	shl.b32 	%r144, %r143, 16;
	or.b32  	%r145, %r144, %r142;
	shr.s32 	%r146, %r145, %r7;
	add.s64 	%rd31, %rd27, %rd30;
	add.s64 	%rd32, %rd31, %rd21;
	ld.global.nc.u32 	%r106, [%rd32+4];
	ld.global.nc.u32 	%r98, [%rd31];
	// begin inline asm
	{.reg .f16 low,high;
 mov.b32 {low,high}, %r98;
 mov.b16 %rs12, low;}
	// end inline asm
	// begin inline asm
	{  cvt.f32.f16 %f18, %rs12;}

	// end inline asm
	ld.global.nc.u32 	%r114, [%rd32+76];
	ld.global.nc.u32 	%r99, [%rd31+72];
	// begin inline asm
	{.reg .f16 low,high;
 mov.b32 {low,high}, %r99;
 mov.b16 %rs14, low;}
	// end inline asm
	// begin inline asm
	{  cvt.f32.f16 %f19, %rs14;}

	// end inline asm
	ld.global.nc.u16 	%rs16, [%rd25+208];
	// begin inline asm
	{  cvt.f32.f16 %f20, %rs16;}

	// end inline asm
	add.s64 	%rd33, %rd25, %rd20;
	ld.global.nc.u8 	%rs26, [%rd33+192];
	cvt.s32.s8 	%r147, %rs26;
	and.b32  	%r148, %r141, 252645135;
	shl.b32 	%r149, %r146, 4;
	and.b32  	%r150, %r149, 808464432;
	or.b32  	%r102, %r150, %r148;
	add.s32 	%r151, %r102, 1616928864;
	xor.b32  	%r152, %r151, -2139062144;
	xor.b32  	%r153, %r102, 538976288;
	xor.b32  	%r154, %r151, %r102;
	and.b32  	%r100, %r154, %r153;
	// begin inline asm
	prmt.b32 %r100, %r100, 0, 0xba98;
	// end inline asm
	// begin inline asm
	prmt.b32 %r102, %r102, 0, 0xba98;
	// end inline asm
	xor.b32  	%r155, %r102, 2139062143;
	not.b32 	%r156, %r100;
	and.b32  	%r157, %r152, %r156;
	and.b32  	%r158, %r155, %r100;
	or.b32  	%r105, %r158, %r157;
	mov.b32 	%r133, 0;
	// begin inline asm
	dp4a.s32.s32 %r104, %r105, %r106, %r133;
	// end inline asm
	mul.lo.s32 	%r159, %r104, %r147;
	cvt.rn.f32.s32 	%f24, %r159;
	fma.rn.f32 	%f25, %f18, %f24, 0f00000000;
	ld.global.nc.u8 	%rs27, [%rd33+196];
	cvt.s32.s8 	%r160, %rs27;
	shr.u32 	%r161, %r141, 4;
	and.b32  	%r162, %r161, 252645135;
	and.b32  	%r163, %r146, 808464432;
	or.b32  	%r110, %r163, %r162;
	add.s32 	%r164, %r110, 1616928864;
	xor.b32  	%r165, %r164, -2139062144;
	xor.b32  	%r166, %r110, 538976288;
	xor.b32  	%r167, %r164, %r110;
	and.b32  	%r108, %r167, %r166;
	// begin inline asm
	prmt.b32 %r108, %r108, 0, 0xba98;
	// end inline asm
	// begin inline asm
	prmt.b32 %r110, %r110, 0, 0xba98;
	// end inline asm
	xor.b32  	%r168, %r110, 2139062143;
	not.b32 	%r169, %r108;
	and.b32  	%r170, %r165, %r169;
	and.b32  	%r171, %r168, %r108;
	or.b32  	%r113, %r171, %r170;
	// begin inline asm
	dp4a.s32.s32 %r112, %r113, %r114, %r133;
	// end inline asm
	mul.lo.s32 	%r172, %r112, %r160;
	cvt.rn.f32.s32 	%f26, %r172;
	fma.rn.f32 	%f27, %f19, %f26, %f25;
	fma.rn.f32 	%f28, %f20, %f27, %f45;
	mul.wide.u32 	%rd34, %r137, 36;
	add.s64 	%rd35, %rd1, %rd34;
	ld.global.nc.u16 	%rs28, [%rd28+210];
	cvt.u32.u16 	%r173, %rs28;
	ld.global.nc.u16 	%rs29, [%rd28+212];
	cvt.u32.u16 	%r174, %rs29;
	shl.b32 	%r175, %r174, 16;
	or.b32  	%r176, %r175, %r173;
	ld.global.nc.u16 	%rs30, [%rd29+338];
	cvt.u32.u16 	%r177, %rs30;
	ld.global.nc.u16 	%rs31, [%rd29+340];
	cvt.u32.u16 	%r178, %rs31;
	shl.b32 	%r179, %r178, 16;
	or.b32  	%r180, %r179, %r177;
	shr.s32 	%r181, %r180, %r7;
	add.s64 	%rd36, %rd35, %rd30;
	add.s64 	%rd37, %rd36, %rd21;
	ld.global.nc.u32 	%r124, [%rd37+4];
	ld.global.nc.u32 	%r116, [%rd36];
	// begin inline asm
	{.reg .f16 low,high;
 mov.b32 {low,high}, %r116;
 mov.b16 %rs17, low;}
	// end inline asm
	// begin inline asm
	{  cvt.f32.f16 %f21, %rs17;}

	// end inline asm
	ld.global.nc.u32 	%r132, [%rd37+76];
	ld.global.nc.u32 	%r117, [%rd36+72];
	// begin inline asm
	{.reg .f16 low,high;
 mov.b32 {low,high}, %r117;
 mov.b16 %rs19, low;}
	// end inline asm
	// begin inline asm
	{  cvt.f32.f16 %f22, %rs19;}

	// end inline asm
	ld.global.nc.u16 	%rs21, [%rd25+418];
	// begin inline asm
	{  cvt.f32.f16 %f23, %rs21;}

	// end inline asm
	ld.global.nc.u8 	%rs32, [%rd33+402];
	cvt.s32.s8 	%r182, %rs32;
	and.b32  	%r183, %r176, 252645135;
	shl.b32 	%r184, %r181, 4;
	and.b32  	%r185, %r184, 808464432;
	or.b32  	%r120, %r185, %r183;
	add.s32 	%r186, %r120, 1616928864;
	xor.b32  	%r187, %r186, -2139062144;
	xor.b32  	%r188, %r120, 538976288;
	xor.b32  	%r189, %r186, %r120;
	and.b32  	%r118, %r189, %r188;
	// begin inline asm
	prmt.b32 %r118, %r118, 0, 0xba98;
	// end inline asm
	// begin inline asm
	prmt.b32 %r120, %r120, 0, 0xba98;
	// end inline asm
	xor.b32  	%r190, %r120, 2139062143;
	not.b32 	%r191, %r118;
	and.b32  	%r192, %r187, %r191;
	and.b32  	%r193, %r190, %r118;
	or.b32  	%r123, %r193, %r192;
	// begin inline asm
	dp4a.s32.s32 %r122, %r123, %r124, %r133;
	// end inline asm
	mul.lo.s32 	%r194, %r122, %r182;
	cvt.rn.f32.s32 	%f29, %r194;
	fma.rn.f32 	%f30, %f21, %f29, 0f00000000;
	ld.global.nc.u8 	%rs33, [%rd33+406];
	cvt.s32.s8 	%r195, %rs33;
	shr.u32 	%r196, %r176, 4;
	and.b32  	%r197, %r196, 252645135;
	and.b32  	%r198, %r181, 808464432;
	or.b32  	%r128, %r198, %r197;
	add.s32 	%r199, %r128, 1616928864;
	xor.b32  	%r200, %r199, -2139062144;
	xor.b32  	%r201, %r128, 538976288;
	xor.b32  	%r202, %r199, %r128;
	and.b32  	%r126, %r202, %r201;
	// begin inline asm
	prmt.b32 %r126, %r126, 0, 0xba98;
	// end inline asm
	// begin inline asm
	prmt.b32 %r128, %r128, 0, 0xba98;
	// end inline asm
	xor.b32  	%r203, %r128, 2139062143;
	not.b32 	%r204, %r126;
	and.b32  	%r205, %r200, %r204;
	and.b32  	%r206, %r203, %r126;
	or.b32  	%r131, %r206, %r205;
	// begin inline asm
	dp4a.s32.s32 %r130, %r131, %r132, %r133;
	// end inline asm
	mul.lo.s32 	%r207, %r130, %r195;
	cvt.rn.f32.s32 	%f31, %r207;
	fma.rn.f32 	%f32, %f22, %f31, %f30;
	fma.rn.f32 	%f45, %f23, %f32, %f28;
	add.s32 	%r221, %r221, 2;
	add.s32 	%r220, %r220, 16;
	add.s32 	%r219, %r219, 2;
	setp.ne.s32 	%p6, %r221, 0;
	@%p6 bra 	$L__BB1_6;
$L__BB1_7:
	mov.b32 	%r208, %f45;
	shfl.sync.bfly.b32	%r209|%p7, %r208, 16, 31, -1;
	mov.b32 	%f33, %r209;
	add.f32 	%f34, %f45, %f33;
	mov.b32 	%r210, %f34;
	shfl.sync.bfly.b32	%r211|%p8, %r210, 8, 31, -1;
	mov.b32 	%f35, %r211;
	add.f32 	%f36, %f34, %f35;
	mov.b32 	%r212, %f36;
	shfl.sync.bfly.b32	%r213|%p9, %r212, 4, 31, -1;
	mov.b32 	%f37, %r213;
	add.f32 	%f38, %f36, %f37;
	mov.b32 	%r214, %f38;
	shfl.sync.bfly.b32	%r215|%p10, %r214, 2, 31, -1;
	mov.b32 	%f39, %r215;
	add.f32 	%f40, %f38, %f39;
	mov.b32 	%r216, %f40;
	shfl.sync.bfly.b32	%r217|%p11, %r216, 1, 31, -1;
	mov.b32 	%f41, %r217;
	add.f32 	%f7, %f40, %f41;
	setp.ne.s32 	%p12, %r3, 0;
	@%p12 bra 	$L__BB1_9;
	ld.param.u64 	%rd41, [_Z21mul_mat_vec_q_interopILi256ELi32E10block_q6_KLi1EXadL_ZN34_INTERNAL_01f13dee_4_k_cu_c59103f717vec_dot_q6_K_q8_1EPKvPK10block_q8_1RKiEEEvS3_S3_Pfii_param_2];
	cvta.to.global.u64 	%rd38, %rd41;
	mul.wide.s32 	%rd39, %r1, 4;
	add.s64 	%rd40, %rd38, %rd39;
	st.global.f32 	[%rd40], %f7;
$L__BB1_9:
	ret;

}
.entry _Z21mul_mat_vec_q_interopILi256ELi32E10block_q5_KLi2EXadL_ZN34_INTERNAL_01f13dee_4_k_cu_c59103f717vec_dot_q5_K_q8_1EPKvPK10block_q8_1RKiEEEvS3_S3_Pfii(
	.param .u64 .ptr .align 1 _Z21mul_mat_vec_q_interopILi256ELi32E10block_q5_KLi2EXadL_ZN34_INTERNAL_01f13dee_4_k_cu_c59103f717vec_dot_q5_K_q8_1EPKvPK10block_q8_1RKiEEEvS3_S3_Pfii_param_0,
	.param .u64 .ptr .align 1 _Z21mul_mat_vec_q_interopILi256ELi32E10block_q5_KLi2EXadL_ZN34_INTERNAL_01f13dee_4_k_cu_c59103f717vec_dot_q5_K_q8_1EPKvPK10block_q8_1RKiEEEvS3_S3_Pfii_param_1,
	.param .u64 .ptr .align 1 _Z21mul_mat_vec_q_interopILi256ELi32E10block_q5_KLi2EXadL_ZN34_INTERNAL_01f13dee_4_k_cu_c59103f717vec_dot_q5_K_q8_1EPKvPK10block_q8_1RKiEEEvS3_S3_Pfii_param_2,
	.param .u32 _Z21mul_mat_vec_q_interopILi256ELi32E10block_q5_KLi2EXadL_ZN34_INTERNAL_01f13dee_4_k_cu_c59103f717vec_dot_q5_K_q8_1EPKvPK10block_q8_1RKiEEEvS3_S3_Pfii_param_3,
	.param .u32 _Z21mul_mat_vec_q_interopILi256ELi32E10block_q5_KLi2EXadL_ZN34_INTERNAL_01f13dee_4_k_cu_c59103f717vec_dot_q5_K_q8_1EPKvPK10block_q8_1RKiEEEvS3_S3_Pfii_param_4
)
{
	.reg .pred 	%p<11>;
	.reg .b16 	%rs<23>;
	.reg .b32 	%r<109>;
	.reg .b32 	%f<33>;
	.reg .b64 	%rd<29>;

	ld.param.u64 	%rd7, [_Z21mul_mat_vec_q_interopILi256ELi32E10block_q5_KLi2EXadL_ZN34_INTERNAL_01f13dee_4_k_cu_c59103f717vec_dot_q5_K_q8_1EPKvPK10block_q8_1RKiEEEvS3_S3_Pfii_param_1];
	ld.param.u32 	%r16, [_Z21mul_mat_vec_q_interopILi256ELi32E10block_q5_KLi2EXadL_ZN34_INTERNAL_01f13dee_4_k_cu_c59103f717vec_dot_q5_K_q8_1EPKvPK10block_q8_1RKiEEEvS3_S3_Pfii_param_3];
	ld.param.u32 	%r17, [_Z21mul_mat_vec_q_interopILi256ELi32E10block_q5_KLi2EXadL_ZN34_INTERNAL_01f13dee_4_k_cu_c59103f717vec_dot_q5_K_q8_1EPKvPK10block_q8_1RKiEEEvS3_S3_Pfii_param_4];
	mov.u32 	%r18, %ctaid.x;
	mov.u32 	%r19, %ntid.y;
	mov.u32 	%r20, %tid.y;
	mad.lo.s32 	%r1, %r18, %r19, %r20;
	setp.ge.s32 	%p1, %r1, %r17;
	@%p1 bra 	$L__BB2_9;
	shr.s32 	%r21, %r16, 31;
	shr.u32 	%r22, %r21, 24;
	add.s32 	%r23, %r16, %r22;
	shr.s32 	%r2, %r23, 8;
	mov.u32 	%r3, %tid.x;
	shr.u32 	%r108, %r3, 4;
	setp.ge.s32 	%p2, %r108, %r2;
	mov.f32 	%f32, 0f00000000;
	@%p2 bra 	$L__BB2_7;
	shl.b32 	%r24, %r3, 1;
	and.b32  	%r5, %r24, 30;
	shr.u32 	%r25, %r5, 3;
	shl.b32 	%r6, %r25, 1;
	mad.lo.s32 	%r107, %r2, %r1, %r108;
	shl.b32 	%r26, %r108, 3;
	or.b32  	%r27, %r26, %r6;
	mul.wide.u32 	%rd9, %r27, 36;
	cvta.to.global.u64 	%rd10, %rd7;
	add.s64 	%rd11, %rd9, %rd10;
	add.s64 	%rd28, %rd11, 36;
	mul.wide.u32 	%rd12, %r25, 2;
	or.b64  	%rd2, %rd12, 8;
	mov.f32 	%f32, 0f00000000;
$L__BB2_3:
	ld.param.u64 	%rd26, [_Z21mul_mat_vec_q_interopILi256ELi32E10block_q5_KLi2EXadL_ZN34_INTERNAL_01f13dee_4_k_cu_c59103f717vec_dot_q5_K_q8_1EPKvPK10block_q8_1RKiEEEvS3_S3_Pfii_param_0];
	setp.gt.u32 	%p3, %r5, 15;
	shl.b32 	%r28, %r3, 2;
	and.b32  	%r29, %r28, 12;
	cvt.u64.u32 	%rd13, %r29;
	mul.wide.s32 	%rd14, %r107, 176;
	cvta.to.global.u64 	%rd15, %rd26;
	add.s64 	%rd4, %rd15, %rd14;
	shl.b32 	%r30, %r5, 2;
	and.b32  	%r31, %r30, 96;
	or.b32  	%r32, %r29, %r31;
	cvt.u64.u32 	%rd16, %r32;
	add.s64 	%rd17, %rd16, %rd4;
	add.s64 	%rd18, %rd4, %rd13;
	ld.global.nc.u32 	%r10, [%rd17+48];
	ld.global.nc.u32 	%r11, [%rd17+64];
	ld.global.nc.u32 	%r12, [%rd18+16];
	ld.global.nc.u32 	%r13, [%rd18+32];
	@%p3 bra 	$L__BB2_5;
	add.s64 	%rd20, %rd4, %rd2;
	ld.global.nc.u16 	%rs17, [%rd20+-4];
	and.b16  	%rs22, %rs17, 16191;
	ld.global.nc.u16 	%rs18, [%rd20];
	and.b16  	%rs21, %rs18, 16191;
	bra.uni 	$L__BB2_6;
$L__BB2_5:
	add.s64 	%rd19, %rd4, %rd2;
	ld.global.nc.u16 	%rs7, [%rd19];
	and.b16  	%rs8, %rs7, 3855;
	ld.global.nc.u16 	%rs9, [%rd19+-8];
	shr.u16 	%rs10, %rs9, 2;
	and.b16  	%rs11, %rs10, 12336;
	or.b16  	%rs22, %rs11, %rs8;
	shr.u16 	%rs12, %rs7, 4;
	and.b16  	%rs13, %rs12, 3855;
	ld.global.nc.u16 	%rs14, [%rd19+-4];
	shr.u16 	%rs15, %rs14, 2;
	and.b16  	%rs16, %rs15, 12336;
	or.b16  	%rs21, %rs16, %rs13;
$L__BB2_6:
	shr.s32 	%r69, %r12, %r6;
	shr.s32 	%r70, %r13, %r6;
	ld.global.nc.u32 	%r33, [%rd28+-36];
	// begin inline asm
	{.reg .f16 low,high;
  mov.b32 {low,high},%r33;
  cvt.f32.f16 %f7, low;}

	// end inline asm
	add.s64 	%rd22, %rd28, %rd13;
	ld.global.nc.u32 	%r41, [%rd22+-32];
	ld.global.nc.u32 	%r37, [%rd22+-16];
	ld.global.nc.u32 	%r34, [%rd28];
	// begin inline asm
	{.reg .f16 low,high;
  mov.b32 {low,high},%r34;
  cvt.f32.f16 %f8, low;}

	// end inline asm
	ld.global.nc.u32 	%r57, [%rd22+4];
	ld.global.nc.u32 	%r53, [%rd22+20];
	and.b32  	%r73, %r10, 252645135;
	and.b32  	%r74, %r11, 252645135;
	shl.b32 	%r75, %r69, 4;
	and.b32  	%r76, %r75, 269488144;
	shl.b32 	%r77, %r70, 4;
	and.b32  	%r78, %r77, 269488144;
	or.b32  	%r40, %r73, %r76;
	or.b32  	%r36, %r74, %r78;
	mov.b32 	%r62, 0;
	// begin inline asm
	dp4a.s32.s32 %r35, %r36, %r37, %r62;
	// end inline asm
	// begin inline asm
	dp4a.s32.s32 %r39, %r40, %r41, %r35;
	// end inline asm
	mov.b32 	%r64, 16843009;
	// begin inline asm
	dp4a.s32.s32 %r43, %r64, %r37, %r62;
	// end inline asm
	// begin inline asm
	dp4a.s32.s32 %r47, %r64, %r41, %r43;
	// end inline asm
	shr.u16 	%rs19, %rs22, 8;
	cvt.u32.u16 	%r79, %rs22;
	and.b32  	%r80, %r79, 255;
	mul.lo.s32 	%r81, %r39, %r80;
	cvt.rn.f32.s32 	%f11, %r81;
	fma.rn.f32 	%f12, %f7, %f11, 0f00000000;
	shr.u16 	%rs20, %rs21, 8;
	cvt.u32.u16 	%r82, %rs21;
	and.b32  	%r83, %r82, 255;
	mul.lo.s32 	%r84, %r47, %r83;
	cvt.rn.f32.s32 	%f13, %r84;
	fma.rn.f32 	%f14, %f7, %f13, 0f00000000;
	shr.u32 	%r85, %r10, 4;
	and.b32  	%r86, %r85, 252645135;
	shr.u32 	%r87, %r11, 4;
	and.b32  	%r88, %r87, 252645135;
	shl.b32 	%r89, %r69, 3;
	and.b32  	%r90, %r89, 269488144;
	shl.b32 	%r91, %r70, 3;
	and.b32  	%r92, %r91, 269488144;
	or.b32  	%r56, %r86, %r90;
	or.b32  	%r52, %r88, %r92;
	// begin inline asm
	dp4a.s32.s32 %r51, %r52, %r53, %r62;
	// end inline asm
	// begin inline asm
	dp4a.s32.s32 %r55, %r56, %r57, %r51;
	// end inline asm
	// begin inline asm
	dp4a.s32.s32 %r59, %r64, %r53, %r62;
	// end inline asm
	// begin inline asm
	dp4a.s32.s32 %r63, %r64, %r57, %r59;
	// end inline asm
	cvt.u32.u16 	%r93, %rs19;
	mul.lo.s32 	%r94, %r55, %r93;
	cvt.rn.f32.s32 	%f15, %r94;
	fma.rn.f32 	%f16, %f8, %f15, %f12;
	cvt.u32.u16 	%r95, %rs20;
	mul.lo.s32 	%r96, %r63, %r95;
	cvt.rn.f32.s32 	%f17, %r96;
	fma.rn.f32 	%f18, %f8, %f17, %f14;
	ld.global.nc.u32 	%r68, [%rd4];
	// begin inline asm
	{.reg .f16 low,high;
  mov.b32 {low,high},%r68;
  cvt.f32.f16 %f9, low;}

	// end inline asm
	// begin inline asm
	{.reg .f16 low,high;
  mov.b32 {low,high},%r68;
  cvt.f32.f16 %f10, high;}

	// end inline asm
	mul.f32 	%f19, %f16, %f9;
	mul.f32 	%f20, %f18, %f10;
	sub.f32 	%f21, %f19, %f20;
	add.f32 	%f32, %f32, %f21;
	add.s32 	%r108, %r108, 2;
	add.s32 	%r107, %r107, 2;
	add.s64 	%rd28, %rd28, 576;
	setp.lt.s32 	%p4, %r108, %r2;
	@%p4 bra 	$L__BB2_3;
$L__BB2_7:
	mov.b32 	%r97, %f32;
	shfl.sync.bfly.b32	%r98|%p5, %r97, 16, 31, -1;
	mov.b32 	%f22, %r98;
	add.f32 	%f23, %f32, %f22;
	mov.b32 	%r99, %f23;
	shfl.sync.bfly.b32	%r100|%p6, %r99, 8, 31, -1;
	mov.b32 	%f24, %r100;
	add.f32 	%f25, %f23, %f24;
	mov.b32 	%r101, %f25;
	shfl.sync.bfly.b32	%r102|%p7, %r101, 4, 31, -1;
	mov.b32 	%f26, %r102;
	add.f32 	%f27, %f25, %f26;
	mov.b32 	%r103, %f27;
	shfl.sync.bfly.b32	%r104|%p8, %r103, 2, 31, -1;
	mov.b32 	%f28, %r104;
	add.f32 	%f29, %f27, %f28;
	mov.b32 	%r105, %f29;
	shfl.sync.bfly.b32	%r106|%p9, %r105, 1, 31, -1;
	mov.b32 	%f30, %r106;
	add.f32 	%f4, %f29, %f30;
	setp.ne.s32 	%p10, %r3, 0;
	@%p10 bra 	$L__BB2_9;
	ld.param.u64 	%rd27, [_Z21mul_mat_vec_q_interopILi256ELi32E10block_q5_KLi2EXadL_ZN34_INTERNAL_01f13dee_4_k_cu_c59103f717vec_dot_q5_K_q8_1EPKvPK10block_q8_1RKiEEEvS3_S3_Pfii_param_2];
	cvta.to.global.u64 	%rd23, %rd27;
	mul.wide.s32 	%rd24, %r1, 4;
	add.s64 	%rd25, %rd23, %rd24;
	st.global.f32 	[%rd25], %f4;
$L__BB2_9:
	ret;

}
.entry _Z21mul_mat_vec_q_interopILi32ELi8E10block_q8_0Li2EXadL_ZN34_INTERNAL_01f13dee_4_k_cu_c59103f717vec_dot_q8_0_q8_1EPKvPK10block_q8_1RKiEEEvS3_S3_Pfii(
	.param .u64 .ptr .align 1 _Z21mul_mat_vec_q_interopILi32ELi8E10block_q8_0Li2EXadL_ZN34_INTERNAL_01f13dee_4_k_cu_c59103f717vec_dot_q8_0_q8_1EPKvPK10block_q8_1RKiEEEvS3_S3_Pfii_param_0,
	.param .u64 .ptr .align 1 _Z21mul_mat_vec_q_interopILi32ELi8E10block_q8_0Li2EXadL_ZN34_INTERNAL_01f13dee_4_k_cu_c59103f717vec_dot_q8_0_q8_1EPKvPK10block_q8_1RKiEEEvS3_S3_Pfii_param_1,
	.param .u64 .ptr .align 1 _Z21mul_mat_vec_q_interopILi32ELi8E10block_q8_0Li2EXadL_ZN34_INTERNAL_01f13dee_4_k_cu_c59103f717vec_dot_q8_0_q8_1EPKvPK10block_q8_1RKiEEEvS3_S3_Pfii_param_2,
	.param .u32 _Z21mul_mat_vec_q_interopILi32ELi8E10block_q8_0Li2EXadL_ZN34_INTERNAL_01f13dee_4_k_cu_c59103f717vec_dot_q8_0_q8_1EPKvPK10block_q8_1RKiEEEvS3_S3_Pfii_param_3,
	.param .u32 _Z21mul_mat_vec_q_interopILi32ELi8E10block_q8_0Li2EXadL_ZN34_INTERNAL_01f13dee_4_k_cu_c59103f717vec_dot_q8_0_q8_1EPKvPK10block_q8_1RKiEEEvS3_S3_Pfii_param_4
)
{
	.reg .pred 	%p<13>;
	.reg .b16 	%rs<36>;
	.reg .b32 	%r<129>;
	.reg .b32 	%f<50>;
	.reg .b64 	%rd<31>;

	ld.param.u64 	%rd11, [_Z21mul_mat_vec_q_interopILi32ELi8E10block_q8_0Li2EXadL_ZN34_INTERNAL_01f13dee_4_k_cu_c59103f717vec_dot_q8_0_q8_1EPKvPK10block_q8_1RKiEEEvS3_S3_Pfii_param_0];
	ld.param.u64 	%rd12, [_Z21mul_mat_vec_q_interopILi32ELi8E10block_q8_0Li2EXadL_ZN34_INTERNAL_01f13dee_4_k_cu_c59103f717vec_dot_q8_0_q8_1EPKvPK10block_q8_1RKiEEEvS3_S3_Pfii_param_1];
	ld.param.u64 	%rd10, [_Z21mul_mat_vec_q_interopILi32ELi8E10block_q8_0Li2EXadL_ZN34_INTERNAL_01f13dee_4_k_cu_c59103f717vec_dot_q8_0_q8_1EPKvPK10block_q8_1RKiEEEvS3_S3_Pfii_param_2];
	ld.param.u32 	%r23, [_Z21mul_mat_vec_q_interopILi32ELi8E10block_q8_0Li2EXadL_ZN34_INTERNAL_01f13dee_4_k_cu_c59103f717vec_dot_q8_0_q8_1EPKvPK10block_q8_1RKiEEEvS3_S3_Pfii_param_3];
	ld.param.u32 	%r24, [_Z21mul_mat_vec_q_interopILi32ELi8E10block_q8_0Li2EXadL_ZN34_INTERNAL_01f13dee_4_k_cu_c59103f717vec_dot_q8_0_q8_1EPKvPK10block_q8_1RKiEEEvS3_S3_Pfii_param_4];
	cvta.to.global.u64 	%rd1, %rd12;
	cvta.to.global.u64 	%rd2, %rd11;
	mov.u32 	%r25, %ctaid.x;
	mov.u32 	%r26, %ntid.y;
	mov.u32 	%r27, %tid.y;
	mad.lo.s32 	%r1, %r25, %r26, %r27;
	setp.ge.s32 	%p1, %r1, %r24;
	@%p1 bra 	$L__BB3_10;
	shr.s32 	%r28, %r23, 31;
	shr.u32 	%r29, %r28, 27;
	add.s32 	%r30, %r23, %r29;
	shr.s32 	%r2, %r30, 5;
	mov.u32 	%r3, %tid.x;
	shr.u32 	%r126, %r3, 2;
	setp.ge.s32 	%p2, %r126, %r2;
	mov.f32 	%f49, 0f00000000;
	@%p2 bra 	$L__BB3_8;
	mul.lo.s32 	%r5, %r2, %r1;
	shl.b32 	%r31, %r3, 1;
	and.b32  	%r6, %r31, 6;
	not.b32 	%r32, %r126;
	add.s32 	%r7, %r2, %r32;
	and.b32  	%r33, %r7, 24;
	setp.eq.s32 	%p3, %r33, 24;
	mov.f32 	%f49, 0f00000000;
	@%p3 bra 	$L__BB3_5;
	shl.b32 	%r34, %r6, 2;
	cvt.u64.u32 	%rd13, %r34;
	shr.u32 	%r35, %r7, 3;
	add.s32 	%r36, %r35, 1;
	and.b32  	%r37, %r36, 3;
	neg.s32 	%r124, %r37;
	add.s64 	%rd3, %rd13, 4;
	cvt.u64.u32 	%rd14, %r3;
	shr.u64 	%rd15, %rd14, 2;
	mad.lo.s64 	%rd29, %rd15, 36, %rd1;
	add.s32 	%r123, %r126, %r5;
	mov.f32 	%f49, 0f00000000;
$L__BB3_4:
	.pragma "nounroll";
	mul.wide.s32 	%rd16, %r123, 34;
	add.s64 	%rd17, %rd2, %rd16;
	add.s64 	%rd18, %rd17, %rd3;
	ld.global.nc.u16 	%rs4, [%rd18+-2];
	cvt.u32.u16 	%r47, %rs4;
	ld.global.nc.u16 	%rs5, [%rd18];
	cvt.u32.u16 	%r48, %rs5;
	shl.b32 	%r49, %r48, 16;
	or.b32  	%r40, %r49, %r47;
	add.s64 	%rd19, %rd29, %rd3;
	ld.global.nc.u32 	%r41, [%rd19];
	ld.global.nc.u16 	%rs6, [%rd18+2];
	cvt.u32.u16 	%r50, %rs6;
	ld.global.nc.u16 	%rs7, [%rd18+4];
	cvt.u32.u16 	%r51, %rs7;
	shl.b32 	%r52, %r51, 16;
	or.b32  	%r44, %r52, %r50;
	ld.global.nc.u32 	%r45, [%rd19+4];
	ld.global.nc.u16 	%rs1, [%rd17];
	// begin inline asm
	{  cvt.f32.f16 %f13, %rs1;}

	// end inline asm
	ld.global.nc.u32 	%r38, [%rd29];
	// begin inline asm
	{.reg .f16 low,high;
 mov.b32 {low,high}, %r38;
 mov.b16 %rs2, low;}
	// end inline asm
	// begin inline asm
	{  cvt.f32.f16 %f14, %rs2;}

	// end inline asm
	mov.b32 	%r42, 0;
	// begin inline asm
	dp4a.s32.s32 %r39, %r40, %r41, %r42;
	// end inline asm
	// begin inline asm
	dp4a.s32.s32 %r43, %r44, %r45, %r39;
	// end inline asm
	mul.f32 	%f15, %f13, %f14;
	cvt.rn.f32.s32 	%f16, %r43;
	fma.rn.f32 	%f49, %f15, %f16, %f49;
	add.s32 	%r126, %r126, 8;
	add.s32 	%r124, %r124, 1;
	setp.ne.s32 	%p4, %r124, 0;
	add.s64 	%rd29, %rd29, 288;
	add.s32 	%r123, %r123, 8;
	@%p4 bra 	$L__BB3_4;
$L__BB3_5:
	setp.lt.u32 	%p5, %r7, 24;
	@%p5 bra 	$L__BB3_8;
	shl.b32 	%r17, %r6, 2;
	add.s32 	%r127, %r126, %r5;
	mul.wide.u32 	%rd20, %r126, 36;
	add.s64 	%rd30, %rd1, %rd20;
	cvt.u64.u32 	%rd21, %r17;
$L__BB3_7:
	mul.wide.s32 	%rd22, %r127, 34;
	add.s64 	%rd23, %rd2, %rd22;
	add.s64 	%rd24, %rd23, %rd21;
	ld.global.nc.u16 	%rs20, [%rd24+2];
	cvt.u32.u16 	%r89, %rs20;
	ld.global.nc.u16 	%rs21, [%rd24+4];
	cvt.u32.u16 	%r90, %rs21;
	shl.b32 	%r91, %r90, 16;
	or.b32  	%r55, %r91, %r89;
	add.s64 	%rd25, %rd30, %rd21;
	ld.global.nc.u32 	%r56, [%rd25+4];
	ld.global.nc.u16 	%rs22, [%rd24+6];
	cvt.u32.u16 	%r92, %rs22;
	ld.global.nc.u16 	%rs23, [%rd24+8];
	cvt.u32.u16 	%r93, %rs23;
	shl.b32 	%r94, %r93, 16;
	or.b32  	%r59, %r94, %r92;
	ld.global.nc.u32 	%r60, [%rd25+8];
	ld.global.nc.u16 	%rs8, [%rd23];
	// begin inline asm
	{  cvt.f32.f16 %f17, %rs8;}

	// end inline asm
	ld.global.nc.u32 	%r53, [%rd30];
	// begin inline asm
	{.reg .f16 low,high;
 mov.b32 {low,high}, %r53;
 mov.b16 %rs9, low;}
	// end inline asm
	// begin inline asm
	{  cvt.f32.f16 %f18, %rs9;}

	// end inline asm
	mov.b32 	%r84, 0;
	// begin inline asm
	dp4a.s32.s32 %r54, %r55, %r56, %r84;
	// end inline asm
	// begin inline asm
	dp4a.s32.s32 %r58, %r59, %r60, %r54;
	// end inline asm
	mul.f32 	%f25, %f17, %f18;
	cvt.rn.f32.s32 	%f26, %r58;
	fma.rn.f32 	%f27, %f25, %f26, %f49;
	ld.global.nc.u16 	%rs24, [%rd24+274];
	cvt.u32.u16 	%r95, %rs24;
	ld.global.nc.u16 	%rs25, [%rd24+276];
	cvt.u32.u16 	%r96, %rs25;
	shl.b32 	%r97, %r96, 16;
	or.b32  	%r64, %r97, %r95;
	ld.global.nc.u32 	%r65, [%rd25+292];
	ld.global.nc.u16 	%rs26, [%rd24+278];
	cvt.u32.u16 	%r98, %rs26;
	ld.global.nc.u16 	%rs27, [%rd24+280];
	cvt.u32.u16 	%r99, %rs27;
	shl.b32 	%r100, %r99, 16;
	or.b32  	%r68, %r100, %r98;
	ld.global.nc.u32 	%r69, [%rd25+296];
	ld.global.nc.u16 	%rs11, [%rd23+272];
	// begin inline asm
	{  cvt.f32.f16 %f19, %rs11;}

	// end inline asm
	ld.global.nc.u32 	%r62, [%rd30+288];
	// begin inline asm
	{.reg .f16 low,high;
 mov.b32 {low,high}, %r62;
 mov.b16 %rs12, low;}
	// end inline asm
	// begin inline asm
	{  cvt.f32.f16 %f20, %rs12;}

	// end inline asm
	// begin inline asm
	dp4a.s32.s32 %r63, %r64, %r65, %r84;
	// end inline asm
	// begin inline asm
	dp4a.s32.s32 %r67, %r68, %r69, %r63;
	// end inline asm
	mul.f32 	%f28, %f19, %f20;
	cvt.rn.f32.s32 	%f29, %r67;
	fma.rn.f32 	%f30, %f28, %f29, %f27;
	ld.global.nc.u16 	%rs28, [%rd24+546];
	cvt.u32.u16 	%r101, %rs28;
	ld.global.nc.u16 	%rs29, [%rd24+548];
	cvt.u32.u16 	%r102, %rs29;
	shl.b32 	%r103, %r102, 16;
	or.b32  	%r73, %r103, %r101;
	ld.global.nc.u32 	%r74, [%rd25+580];
	ld.global.nc.u16 	%rs30, [%rd24+550];
	cvt.u32.u16 	%r104, %rs30;
	ld.global.nc.u16 	%rs31, [%rd24+552];
	cvt.u32.u16 	%r105, %rs31;
	shl.b32 	%r106, %r105, 16;
	or.b32  	%r77, %r106, %r104;
	ld.global.nc.u32 	%r78, [%rd25+584];
	ld.global.nc.u16 	%rs14, [%rd23+544];
	// begin inline asm
	{  cvt.f32.f16 %f21, %rs14;}

	// end inline asm
	ld.global.nc.u32 	%r71, [%rd30+576];
	// begin inline asm
	{.reg .f16 low,high;
 mov.b32 {low,high}, %r71;
 mov.b16 %rs15, low;}
	// end inline asm
	// begin inline asm
	{  cvt.f32.f16 %f22, %rs15;}

	// end inline asm
	// begin inline asm
	dp4a.s32.s32 %r72, %r73, %r74, %r84;
	// end inline asm
	// begin inline asm
	dp4a.s32.s32 %r76, %r77, %r78, %r72;
	// end inline asm
	mul.f32 	%f31, %f21, %f22;
	cvt.rn.f32.s32 	%f32, %r76;
	fma.rn.f32 	%f33, %f31, %f32, %f30;
	ld.global.nc.u16 	%rs32, [%rd24+818];
	cvt.u32.u16 	%r107, %rs32;
	ld.global.nc.u16 	%rs33, [%rd24+820];
	cvt.u32.u16 	%r108, %rs33;
	shl.b32 	%r109, %r108, 16;
	or.b32  	%r82, %r109, %r107;
	ld.global.nc.u32 	%r83, [%rd25+868];
	ld.global.nc.u16 	%rs34, [%rd24+822];
	cvt.u32.u16 	%r110, %rs34;
	ld.global.nc.u16 	%rs35, [%rd24+824];
	cvt.u32.u16 	%r111, %rs35;
	shl.b32 	%r112, %r111, 16;
	or.b32  	%r86, %r112, %r110;
	ld.global.nc.u32 	%r87, [%rd25+872];
	ld.global.nc.u16 	%rs17, [%rd23+816];
	// begin inline asm
	{  cvt.f32.f16 %f23, %rs17;}

	// end inline asm
	ld.global.nc.u32 	%r80, [%rd30+864];
	// begin inline asm
	{.reg .f16 low,high;
 mov.b32 {low,high}, %r80;
 mov.b16 %rs18, low;}
	// end inline asm
	// begin inline asm
	{  cvt.f32.f16 %f24, %rs18;}

	// end inline asm
	// begin inline asm
	dp4a.s32.s32 %r81, %r82, %r83, %r84;
	// end inline asm
	// begin inline asm
	dp4a.s32.s32 %r85, %r86, %r87, %r81;
	// end inline asm
	mul.f32 	%f34, %f23, %f24;
	cvt.rn.f32.s32 	%f35, %r85;
	fma.rn.f32 	%f49, %f34, %f35, %f33;
	add.s32 	%r126, %r126, 32;
	add.s32 	%r127, %r127, 32;
	add.s64 	%rd30, %rd30, 1152;
	setp.lt.s32 	%p6, %r126, %r2;
	@%p6 bra 	$L__BB3_7;
$L__BB3_8:
	mov.b32 	%r113, %f49;
	shfl.sync.bfly.b32	%r114|%p7, %r113, 16, 31, -1;
	mov.b32 	%f36, %r114;
	add.f32 	%f37, %f49, %f36;
	mov.b32 	%r115, %f37;
	shfl.sync.bfly.b32	%r116|%p8, %r115, 8, 31, -1;
	mov.b32 	%f38, %r116;
	add.f32 	%f39, %f37, %f38;
	mov.b32 	%r117, %f39;
	shfl.sync.bfly.b32	%r118|%p9, %r117, 4, 31, -1;
	mov.b32 	%f40, %r118;
	add.f32 	%f41, %f39, %f40;
	mov.b32 	%r119, %f41;
	shfl.sync.bfly.b32	%r120|%p10, %r119, 2, 31, -1;
	mov.b32 	%f42, %r120;
	add.f32 	%f43, %f41, %f42;
	mov.b32 	%r121, %f43;
	shfl.sync.bfly.b32	%r122|%p11, %r121, 1, 31, -1;
	mov.b32 	%f44, %r122;
	add.f32 	%f8, %f43, %f44;
	setp.ne.s32 	%p12, %r3, 0;
	@%p12 bra 	$L__BB3_10;
	cvta.to.global.u64 	%rd26, %rd10;
	mul.wide.s32 	%rd27, %r1, 4;
	add.s64 	%rd28, %rd26, %rd27;
	st.global.f32 	[%rd28], %f8;
$L__BB3_10:
	ret;

}
.entry _Z13quantize_q8_1PKfPvii(
	.param .u64 .ptr .align 1 _Z13quantize_q8_1PKfPvii_param_0,
	.param .u64 .ptr .align 1 _Z13quantize_q8_1PKfPvii_param_1,
	.param .u32 _Z13quantize_q8_1PKfPvii_param_2,
	.param .u32 _Z13quantize_q8_1PKfPvii_param_3
)
{
	.reg .pred 	%p<15>;
	.reg .b16 	%rs<3>;
	.reg .b32 	%r<40>;
	.reg .b32 	%f<37>;
	.reg .b64 	%rd<12>;

	ld.param.u64 	%rd2, [_Z13quantize_q8_1PKfPvii_param_0];
	ld.param.u64 	%rd3, [_Z13quantize_q8_1PKfPvii_param_1];
	ld.param.u32 	%r4, [_Z13quantize_q8_1PKfPvii_param_2];
	ld.param.u32 	%r5, [_Z13quantize_q8_1PKfPvii_param_3];
	mov.u32 	%r6, %ntid.x;
	mov.u32 	%r7, %ctaid.x;
	mov.u32 	%r8, %tid.x;
	mad.lo.s32 	%r1, %r6, %r7, %r8;
	setp.ge.s32 	%p1, %r1, %r5;
	@%p1 bra 	$L__BB4_7;
	mov.u32 	%r9, %ntid.y;
	mov.u32 	%r10, %ctaid.y;
	mov.u32 	%r11, %tid.y;
	mad.lo.s32 	%r2, %r9, %r10, %r11;
	mad.lo.s32 	%r3, %r5, %r2, %r1;
	setp.ge.s32 	%p2, %r1, %r4;
	mov.f32 	%f35, 0f00000000;
	@%p2 bra 	$L__BB4_3;
	mad.lo.s32 	%r12, %r4, %r2, %r1;
	cvta.to.global.u64 	%rd4, %rd2;
	mul.wide.s32 	%rd5, %r12, 4;
	add.s64 	%rd6, %rd4, %rd5;
	ld.global.nc.f32 	%f35, [%rd6];
$L__BB4_3:
	abs.f32 	%f9, %f35;
	mov.b32 	%r13, %f9;
	shfl.sync.bfly.b32	%r14|%p3, %r13, 16, 31, -1;
	mov.b32 	%f10, %r14;
	max.f32 	%f11, %f9, %f10;
	mov.b32 	%r15, %f35;
	shfl.sync.bfly.b32	%r16|%p4, %r15, 16, 31, -1;
	mov.b32 	%f12, %r16;
	add.f32 	%f13, %f35, %f12;
	mov.b32 	%r17, %f11;
	shfl.sync.bfly.b32	%r18|%p5, %r17, 8, 31, -1;
	mov.b32 	%f14, %r18;
	max.f32 	%f15, %f11, %f14;
	mov.b32 	%r19, %f13;
	shfl.sync.bfly.b32	%r20|%p6, %r19, 8, 31, -1;
	mov.b32 	%f16, %r20;
	add.f32 	%f17, %f13, %f16;
	mov.b32 	%r21, %f15;
	shfl.sync.bfly.b32	%r22|%p7, %r21, 4, 31, -1;
	mov.b32 	%f18, %r22;
	max.f32 	%f19, %f15, %f18;
	mov.b32 	%r23, %f17;
	shfl.sync.bfly.b32	%r24|%p8, %r23, 4, 31, -1;
	mov.b32 	%f20, %r24;
	add.f32 	%f21, %f17, %f20;
	mov.b32 	%r25, %f19;
	shfl.sync.bfly.b32	%r26|%p9, %r25, 2, 31, -1;
	mov.b32 	%f22, %r26;
	max.f32 	%f23, %f19, %f22;
	mov.b32 	%r27, %f21;
	shfl.sync.bfly.b32	%r28|%p10, %r27, 2, 31, -1;
	mov.b32 	%f24, %r28;
	add.f32 	%f25, %f21, %f24;
	mov.b32 	%r29, %f23;
	shfl.sync.bfly.b32	%r30|%p11, %r29, 1, 31, -1;
	mov.b32 	%f26, %r30;
	max.f32 	%f27, %f23, %f26;
	mov.b32 	%r31, %f25;
	shfl.sync.bfly.b32	%r32|%p12, %r31, 1, 31, -1;
	mov.b32 	%f28, %r32;
	add.f32 	%f3, %f25, %f28;
	div.rn.f32 	%f4, %f27, 0f42FE0000;
	setp.eq.f32 	%p13, %f27, 0f00000000;
	mov.f32 	%f36, 0f00000000;
	@%p13 bra 	$L__BB4_5;
	div.rn.f32 	%f29, %f35, %f4;
	mov.f32 	%f30, 0f3F000000;
	copysign.f32 	%f31, %f29, %f30;
	add.rz.f32 	%f32, %f29, %f31;
	cvt.rzi.f32.f32 	%f36, %f32;
$L__BB4_5:
	cvt.rzi.s32.f32 	%r33, %f36;
	shr.s32 	%r34, %r3, 31;
	shr.u32 	%r35, %r34, 27;
	add.s32 	%r36, %r3, %r35;
	and.b32  	%r37, %r36, -32;
	sub.s32 	%r38, %r3, %r37;
	shr.s32 	%r39, %r36, 5;
	cvta.to.global.u64 	%rd7, %rd3;
	mul.wide.s32 	%rd8, %r39, 36;
	add.s64 	%rd9, %rd7, %rd8;
	add.s64 	%rd1, %rd9, 4;
	cvt.s64.s32 	%rd10, %r38;
	add.s64 	%rd11, %rd1, %rd10;
	st.global.u8 	[%rd11], %r33;
	setp.gt.s32 	%p14, %r38, 0;
	@%p14 bra 	$L__BB4_7;
	// begin inline asm
	{  cvt.rn.f16.f32 %rs1, %f4;}

	// end inline asm
	st.global.u16 	[%rd1+-4], %rs1;
	// begin inline asm
	{  cvt.rn.f16.f32 %rs2, %f3;}

	// end inline asm
	st.global.u16 	[%rd1+-2], %rs2;
$L__BB4_7:
	ret;

}


// ===== COMPILED SASS (sm_100) =====

	.target	sm_100

	.elftype	@"ET_EXEC"


//--------------------- .note.nv.tkinfo           --------------------------
	.section	.note.nv.tkinfo,"",@"SHT_NOTE"
	.sectionflags	@"SHF_NOTE_NV_TKINFO"
	.tkinfo
        /*0018*/ 	.word	0x00000002
        /*0030*/ 	.string	""
        /*0030*/ 	.string	"ptxas"
        /*0030*/ 	.string	"Cuda compilation tools, release 13.0, V13.0.88"
        /*0030*/ 	.string	"Build cuda_13.0.r13.0/compiler.36424714_0"
        /*0030*/ 	.string	"-arch sm_100 -m 64 "



//--------------------- .note.nv.cuinfo           --------------------------
	.section	.note.nv.cuinfo,"",@"SHT_NOTE"
	.sectionflags	@"SHF_NOTE_NV_CUINFO"
        /*0018*/ 	.short	0x0002
        /*001a*/ 	.short	0x0064
        /*001c*/ 	.short	0x0082
	.zero		2


//--------------------- .nv.info                  --------------------------
	.section	.nv.info,"",@"SHT_CUDA_INFO"
	.align	4


	//----- nvinfo : EIATTR_REGCOUNT
	.align		4
        /*0000*/ 	.byte	0x04, 0x2f
        /*0002*/ 	.short	(.L_1 - .L_0)
	.align		4
.L_0:
        /*0004*/ 	.word	index@(_Z21mul_mat_vec_q_interopILi256ELi32E10block_q4_KLi2EXadL_ZN34_INTERNAL_01f13dee_4_k_cu_c59103f717vec_dot_q4_K_q8_1EPKvPK10block_q8_1RKiEEEvS3_S3_Pfii)
        /*0008*/ 	.word	0x00000020


	//----- nvinfo : EIATTR_FRAME_SIZE
	.align		4
.L_1:
        /*000c*/ 	.byte	0x04, 0x11
        /*000e*/ 	.short	(.L_3 - .L_2)
	.align		4
.L_2:
        /*0010*/ 	.word	index@(_Z21mul_mat_vec_q_interopILi256ELi32E10block_q4_KLi2EXadL_ZN34_INTERNAL_01f13dee_4_k_cu_c59103f717vec_dot_q4_K_q8_1EPKvPK10block_q8_1RKiEEEvS3_S3_Pfii)
        /*0014*/ 	.word	0x00000000


	//----- nvinfo : EIATTR_REGCOUNT
	.align		4
.L_3:
        /*0018*/ 	.byte	0x04, 0x2f
        /*001a*/ 	.short	(.L_5 - .L_4)
	.align		4
.L_4:
        /*001c*/ 	.word	index@(_Z21mul_mat_vec_q_interopILi256ELi32E10block_q6_KLi1EXadL_ZN34_INTERNAL_01f13dee_4_k_cu_c59103f717vec_dot_q6_K_q8_1EPKvPK10block_q8_1RKiEEEvS3_S3_Pfii)
        /*0020*/ 	.word	0x00000020


	//----- nvinfo : EIATTR_FRAME_SIZE
	.align		4
.L_5:
        /*0024*/ 	.byte	0x04, 0x11
        /*0026*/ 	.short	(.L_7 - .L_6)
	.align		4
.L_6:
        /*0028*/ 	.word	index@(_Z21mul_mat_vec_q_interopILi256ELi32E10block_q6_KLi1EXadL_ZN34_INTERNAL_01f13dee_4_k_cu_c59103f717vec_dot_q6_K_q8_1EPKvPK10block_q8_1RKiEEEvS3_S3_Pfii)
        /*002c*/ 	.word	0x00000000


	//----- nvinfo : EIATTR_REGCOUNT
	.align		4
.L_7:
        /*0030*/ 	.byte	0x04, 0x2f
        /*0032*/ 	.short	(.L_9 - .L_8)
	.align		4
.L_8:
        /*0034*/ 	.word	index@(_Z21mul_mat_vec_q_interopILi256ELi32E10block_q5_KLi2EXadL_ZN34_INTERNAL_01f13dee_4_k_cu_c59103f717vec_dot_q5_K_q8_1EPKvPK10block_q8_1RKiEEEvS3_S3_Pfii)
        /*0038*/ 	.word	0x00000020


	//----- nvinfo : EIATTR_FRAME_SIZE
	.align		4
.L_9:
        /*003c*/ 	.byte	0x04, 0x11
        /*003e*/ 	.short	(.L_11 - .L_10)
	.align		4
.L_10:
        /*0040*/ 	.word	index@(_Z21mul_mat_vec_q_interopILi256ELi32E10block_q5_KLi2EXadL_ZN34_INTERNAL_01f13dee_4_k_cu_c59103f717vec_dot_q5_K_q8_1EPKvPK10block_q8_1RKiEEEvS3_S3_Pfii)
        /*0044*/ 	.word	0x00000000


	//----- nvinfo : EIATTR_REGCOUNT
	.align		4
.L_11:
        /*0048*/ 	.byte	0x04, 0x2f
        /*004a*/ 	.short	(.L_13 - .L_12)
	.align		4
.L_12:
        /*004c*/ 	.word	index@(_Z21mul_mat_vec_q_interopILi32ELi8E10block_q8_0Li2EXadL_ZN34_INTERNAL_01f13dee_4_k_cu_c59103f717vec_dot_q8_0_q8_1EPKvPK10block_q8_1RKiEEEvS3_S3_Pfii)
        /*0050*/ 	.word	0x00000020


	//----- nvinfo : EIATTR_FRAME_SIZE
	.align		4
.L_13:
        /*0054*/ 	.byte	0x04, 0x11
        /*0056*/ 	.short	(.L_15 - .L_14)
	.align		4
.L_14:
        /*0058*/ 	.word	index@(_Z21mul_mat_vec_q_interopILi32ELi8E10block_q8_0Li2EXadL_ZN34_INTERNAL_01f13dee_4_k_cu_c59103f717vec_dot_q8_0_q8_1EPKvPK10block_q8_1RKiEEEvS3_S3_Pfii)
        /*005c*/ 	.word	0x00000000


	//----- nvinfo : EIATTR_REGCOUNT
	.align		4
.L_15:
        /*0060*/ 	.byte	0x04, 0x2f
        /*0062*/ 	.short	(.L_17 - .L_16)
	.align		4
.L_16:
        /*0064*/ 	.word	index@(_Z13quantize_q8_1PKfPvii)
        /*0068*/ 	.word	0x00000013


	//----- nvinfo : EIATTR_FRAME_SIZE
	.align		4
.L_17:
        /*006c*/ 	.byte	0x04, 0x11
        /*006e*/ 	.short	(.L_19 - .L_18)
	.align		4
.L_18:
        /*0070*/ 	.word	index@($__internal_0_$__cuda_sm3x_div_rn_noftz_f32_slowpath)
        /*0074*/ 	.word	0x00000000


	//----- nvinfo : EIATTR_FRAME_SIZE
	.align		4
.L_19:
        /*0078*/ 	.byte	0x04, 0x11
        /*007a*/ 	.short	(.L_21 - .L_20)
	.align		4
.L_20:
        /*007c*/ 	.word	index@(_Z13quantize_q8_1PKfPvii)
        /*0080*/ 	.word	0x00000000


	//----- nvinfo : EIATTR_MIN_STACK_SIZE
	.align		4
.L_21:
        /*0084*/ 	.byte	0x04, 0x12
        /*0086*/ 	.short	(.L_23 - .L_22)
	.align		4
.L_22:
        /*0088*/ 	.word	index@(_Z13quantize_q8_1PKfPvii)
        /*008c*/ 	.word	0x00000000


	//----- nvinfo : EIATTR_MIN_STACK_SIZE
	.align		4
.L_23:
        /*0090*/ 	.byte	0x04, 0x12
        /*0092*/ 	.short	(.L_25 - .L_24)
	.align		4
.L_24:
        /*0094*/ 	.word	index@(_Z21mul_mat_vec_q_interopILi32ELi8E10block_q8_0Li2EXadL_ZN34_INTERNAL_01f13dee_4_k_cu_c59103f717vec_dot_q8_0_q8_1EPKvPK10block_q8_1RKiEEEvS3_S3_Pfii)
        /*0098*/ 	.word	0x00000000


	//----- nvinfo : EIATTR_MIN_STACK_SIZE
	.align		4
.L_25:
        /*009c*/ 	.byte	0x04, 0x12
        /*009e*/ 	.short	(.L_27 - .L_26)
	.align		4
.L_26:
        /*00a0*/ 	.word	index@(_Z21mul_mat_vec_q_interopILi256ELi32E10block_q5_KLi2EXadL_ZN34_INTERNAL_01f13dee_4_k_cu_c59103f717vec_dot_q5_K_q8_1EPKvPK10block_q8_1RKiEEEvS3_S3_Pfii)
        /*00a4*/ 	.word	0x00000000


	//----- nvinfo : EIATTR_MIN_STACK_SIZE
	.align		4
.L_27:
        /*00a8*/ 	.byte	0x04, 0x12
        /*00aa*/ 	.short	(.L_29 - .L_28)
	.align		4
.L_28:
        /*00ac*/ 	.word	index@(_Z21mul_mat_vec_q_interopILi256ELi32E10block_q6_KLi1EXadL_ZN34_INTERNAL_01f13dee_4_k_cu_c59103f717vec_dot_q6_K_q8_1EPKvPK10block_q8_1RKiEEEvS3_S3_Pfii)
        /*00b0*/ 	.word	0x00000000


	//----- nvinfo : EIATTR_MIN_STACK_SIZE
	.align		4
.L_29:
        /*00b4*/ 	.byte	0x04, 0x12
        /*00b6*/ 	.short	(.L_31 - .L_30)
	.align		4
.L_30:
        /*00b8*/ 	.word	index@(_Z21mul_mat_vec_q_interopILi256ELi32E10block_q4_KLi2EXadL_ZN34_INTERNAL_01f13dee_4_k_cu_c59103f717vec_dot_q4_K_q8_1EPKvPK10block_q8_1RKiEEEvS3_S3_Pfii)
        /*00bc*/ 	.word	0x00000000
.L_31:


//--------------------- .nv.compat                --------------------------
	.section	.nv.compat,"",@"SHT_CUDA_COMPAT_INFO"
	.align	4
        /*0000*/ 	.byte	0x02, 0x09, 0x00, 0x00, 0x02, 0x02, 0x01, 0x00, 0x02, 0x05, 0x05, 0x00, 0x03, 0x07, 0x01, 0x01
        /*0010*/ 	.byte	0x02, 0x03, 0x00, 0x00, 0x02, 0x06, 0x01, 0x00, 0x04, 0x0b, 0x08, 0x00, 0x01, 0x00, 0x00, 0x00
        /*0020*/ 	.byte	0x00, 0x00, 0x00, 0x00


//--------------------- .nv.info._Z13quantize_q8_1PKfPvii --------------------------
	.section	.nv.info._Z13quantize_q8_1PKfPvii,"",@"SHT_CUDA_INFO"
	.sectionflags	@""
	.align	4


	//----- nvinfo : EIATTR_CUDA_API_VERSION
	.align		4
        /*0000*/ 	.byte	0x04, 0x37
        /*0002*/ 	.short	(.L_33 - .L_32)
.L_32:
        /*0004*/ 	.word	0x00000082


	//----- nvinfo : EIATTR_KPARAM_INFO
	.align		4
.L_33:
        /*0008*/ 	.byte	0x04, 0x17
        /*000a*/ 	.short	(.L_35 - .L_34)
.L_34:
        /*000c*/ 	.word	0x00000000
        /*0010*/ 	.short	0x0003
        /*0012*/ 	.short	0x0014
        /*0014*/ 	.byte	0x00, 0xf0, 0x11, 0x00


	//----- nvinfo : EIATTR_KPARAM_INFO
	.align		4
.L_35:
        /*0018*/ 	.byte	0x04, 0x17
        /*001a*/ 	.short	(.L_37 - .L_36)
.L_36:
        /*001c*/ 	.word	0x00000000
        /*0020*/ 	.short	0x0002
        /*0022*/ 	.short	0x0010
        /*0024*/ 	.byte	0x00, 0xf0, 0x11, 0x00


	//----- nvinfo : EIATTR_KPARAM_INFO
	.align		4
.L_37:
        /*0028*/ 	.byte	0x04, 0x17
        /*002a*/ 	.short	(.L_39 - .L_38)
.L_38:
        /*002c*/ 	.word	0x00000000
        /*0030*/ 	.short	0x0001
        /*0032*/ 	.short	0x0008
        /*0034*/ 	.byte	0x00, 0xf5, 0x21, 0x00


	//----- nvinfo : EIATTR_KPARAM_INFO
	.align		4
.L_39:
        /*0038*/ 	.byte	0x04, 0x17
        /*003a*/ 	.short	(.L_41 - .L_40)
.L_40:
        /*003c*/ 	.word	0x00000000
        /*0040*/ 	.short	0x0000
        /*0042*/ 	.short	0x0000
        /*0044*/ 	.byte	0x00, 0xf5, 0x21, 0x00


	//----- nvinfo : EIATTR_SPARSE_MMA_MASK
	.align		4
.L_41:
        /*0048*/ 	.byte	0x03, 0x50
        /*004a*/ 	.short	0x0000


	//----- nvinfo : EIATTR_MAXREG_COUNT
	.align		4
        /*004c*/ 	.byte	0x03, 0x1b
        /*004e*/ 	.short	0x00ff


	//----- nvinfo : EIATTR_MERCURY_ISA_VERSION
	.align		4
        /*0050*/ 	.byte	0x03, 0x5f
        /*0052*/ 	.short	0x0101


	//----- nvinfo : EIATTR_COOP_GROUP_MASK_REGIDS
	.align		4
        /*0054*/ 	.byte	0x04, 0x29
        /*0056*/ 	.short	(.L_43 - .L_42)


	//   ....[0]....
.L_42:
        /*0058*/ 	.word	0xffffffff


	//   ....[1]....
        /*005c*/ 	.word	0xffffffff


	//   ....[2]....
        /*0060*/ 	.word	0xffffffff


	//   ....[3]....
        /*0064*/ 	.word	0xffffffff


	//   ....[4]....
        /*0068*/ 	.word	0xffffffff


	//   ....[5]....
        /*006c*/ 	.word	0xffffffff


	//   ....[6]....
        /*0070*/ 	.word	0xffffffff


	//   ....[7]....
        /*0074*/ 	.word	0xffffffff


	//   ....[8]....
        /*0078*/ 	.word	0xffffffff


	//   ....[9]....
        /*007c*/ 	.word	0xffffffff


	//----- nvinfo : EIATTR_COOP_GROUP_INSTR_OFFSETS
	.align		4
.L_43:
        /*0080*/ 	.byte	0x04, 0x28
        /*0082*/ 	.short	(.L_45 - .L_44)


	//   ....[0]....
.L_44:
        /*0084*/ 	.word	0x00000160


	//   ....[1]....
        /*0088*/ 	.word	0x00000170


	//   ....[2]....
        /*008c*/ 	.word	0x000001a0


	//   ....[3]....
        /*0090*/ 	.word	0x000001b0


	//   ....[4]....
        /*0094*/ 	.word	0x000001f0


	//   ....[5]....
        /*0098*/ 	.word	0x00000200


	//   ....[6]....
        /*009c*/ 	.word	0x00000230


	//   ....[7]....
        /*00a0*/ 	.word	0x00000250


	//   ....[8]....
        /*00a4*/ 	.word	0x000002b0


	//   ....[9]....
        /*00a8*/ 	.word	0x000002c0


	//----- nvinfo : EIATTR_VRC_CTA_INIT_COUNT
	.align		4
.L_45:
        /*00ac*/ 	.byte	0x02, 0x4a
	.zero		1
	.zero		1


	//----- nvinfo : EIATTR_EXIT_INSTR_OFFSETS
	.align		4
        /*00b0*/ 	.byte	0x04, 0x1c
        /*00b2*/ 	.short	(.L_47 - .L_46)


	//   ....[0]....
.L_46:
        /*00b4*/ 	.word	0x00000070


	//   ....[1]....
        /*00b8*/ 	.word	0x000005c0


	//   ....[2]....
        /*00bc*/ 	.word	0x00000610


	//----- nvinfo : EIATTR_CRS_STACK_SIZE
	.align		4
.L_47:
        /*00c0*/ 	.byte	0x04, 0x1e
        /*00c2*/ 	.short	(.L_49 - .L_48)
.L_48:
        /*00c4*/ 	.word	0x00000000


	//----- nvinfo : EIATTR_CBANK_PARAM_SIZE
	.align		4
.L_49:
        /*00c8*/ 	.byte	0x03, 0x19
        /*00ca*/ 	.short	0x0018


	//----- nvinfo : EIATTR_PARAM_CBANK
	.align		4
        /*00cc*/ 	.byte	0x04, 0x0a
        /*00ce*/ 	.short	(.L_51 - .L_50)
	.align		4
.L_50:
        /*00d0*/ 	.word	index@(.nv.constant0._Z13quantize_q8_1PKfPvii)
        /*00d4*/ 	.short	0x0380
        /*00d6*/ 	.short	0x0018


	//----- nvinfo : EIATTR_SW_WAR
	.align		4
.L_51:
        /*00d8*/ 	.byte	0x04, 0x36
        /*00da*/ 	.short	(.L_53 - .L_52)
.L_52:
        /*00dc*/ 	.word	0x00000008
.L_53:


//--------------------- .nv.info._Z21mul_mat_vec_q_interopILi32ELi8E10block_q8_0Li2EXadL_ZN34_INTERNAL_01f13dee_4_k_cu_c59103f717vec_dot_q8_0_q8_1EPKvPK10block_q8_1RKiEEEvS3_S3_Pfii --------------------------
	.section	.nv.info._Z21mul_mat_vec_q_interopILi32ELi8E10block_q8_0Li2EXadL_ZN34_INTERNAL_01f13dee_4_k_cu_c59103f717vec_dot_q8_0_q8_1EPKvPK10block_q8_1RKiEEEvS3_S3_Pfii,"",@"SHT_CUDA_INFO"
	.sectionflags	@""
	.align	4


	//----- nvinfo : EIATTR_CUDA_API_VERSION
	.align		4
        /*0000*/ 	.byte	0x04, 0x37
        /*0002*/ 	.short	(.L_55 - .L_54)
.L_54:
        /*0004*/ 	.word	0x00000082


	//----- nvinfo : EIATTR_KPARAM_INFO
	.align		4
.L_55:
        /*0008*/ 	.byte	0x04, 0x17
        /*000a*/ 	.short	(.L_57 - .L_56)
.L_56:
        /*000c*/ 	.word	0x00000000
        /*0010*/ 	.short	0x0004
        /*0012*/ 	.short	0x001c
        /*0014*/ 	.byte	0x00, 0xf0, 0x11, 0x00


	//----- nvinfo : EIATTR_KPARAM_INFO
	.align		4
.L_57:
        /*0018*/ 	.byte	0x04, 0x17
        /*001a*/ 	.short	(.L_59 - .L_58)
.L_58:
        /*001c*/ 	.word	0x00000000
        /*0020*/ 	.short	0x0003
        /*0022*/ 	.short	0x0018
        /*0024*/ 	.byte	0x00, 0xf0, 0x11, 0x00


	//----- nvinfo : EIATTR_KPARAM_INFO
	.align		4
.L_59:
        /*0028*/ 	.byte	0x04, 0x17
        /*002a*/ 	.short	(.L_61 - .L_60)
.L_60:
        /*002c*/ 	.word	0x00000000
        /*0030*/ 	.short	0x0002
        /*0032*/ 	.short	0x0010
        /*0034*/ 	.byte	0x00, 0xf5, 0x21, 0x00


	//----- nvinfo : EIATTR_KPARAM_INFO
	.align		4
.L_61:
        /*0038*/ 	.byte	0x04, 0x17
        /*003a*/ 	.short	(.L_63 - .L_62)
.L_62:
        /*003c*/ 	.word	0x00000000
        /*0040*/ 	.short	0x0001
        /*0042*/ 	.short	0x0008
        /*0044*/ 	.byte	0x00, 0xf5, 0x21, 0x00


	//----- nvinfo : EIATTR_KPARAM_INFO
	.align		4
.L_63:
        /*0048*/ 	.byte	0x04, 0x17
        /*004a*/ 	.short	(.L_65 - .L_64)
.L_64:
        /*004c*/ 	.word	0x00000000
        /*0050*/ 	.short	0x0000
        /*0052*/ 	.short	0x0000
        /*0054*/ 	.byte	0x00, 0xf5, 0x21, 0x00


	//----- nvinfo : EIATTR_SPARSE_MMA_MASK
	.align		4
.L_65:
        /*0058*/ 	.byte	0x03, 0x50
        /*005a*/ 	.short	0x0000


	//----- nvinfo : EIATTR_MAXREG_COUNT
	.align		4
        /*005c*/ 	.byte	0x03, 0x1b
        /*005e*/ 	.short	0x00ff


	//----- nvinfo : EIATTR_MERCURY_ISA_VERSION
	.align		4
        /*0060*/ 	.byte	0x03, 0x5f
        /*0062*/ 	.short	0x0101


	//----- nvinfo : EIATTR_COOP_GROUP_MASK_REGIDS
	.align		4
        /*0064*/ 	.byte	0x04, 0x29
        /*0066*/ 	.short	(.L_67 - .L_66)


	//   ....[0]....
.L_66:
        /*0068*/ 	.word	0xffffffff


	//   ....[1]....
        /*006c*/ 	.word	0xffffffff


	//   ....[2]....
        /*0070*/ 	.word	0xffffffff


	//   ....[3]....
        /*0074*/ 	.word	0xffffffff


	//   ....[4]....
        /*0078*/ 	.word	0xffffffff


	//----- nvinfo : EIATTR_COOP_GROUP_INSTR_OFFSETS
	.align		4
.L_67:
        /*007c*/ 	.byte	0x04, 0x28
        /*007e*/ 	.short	(.L_69 - .L_68)


	//   ....[0]....
.L_68:
        /*0080*/ 	.word	0x00000a10


	//   ....[1]....
        /*0084*/ 	.word	0x00000a40


	//   ....[2]....
        /*0088*/ 	.word	0x00000a60


	//   ....[3]....
        /*008c*/ 	.word	0x00000a80


	//   ....[4]....
        /*0090*/ 	.word	0x00000aa0


	//----- nvinfo : EIATTR_VRC_CTA_INIT_COUNT
	.align		4
.L_69:
        /*0094*/ 	.byte	0x02, 0x4a
	.zero		1
	.zero		1


	//----- nvinfo : EIATTR_EXIT_INSTR_OFFSETS
	.align		4
        /*0098*/ 	.byte	0x04, 0x1c
        /*009a*/ 	.short	(.L_71 - .L_70)


	//   ....[0]....
.L_70:
        /*009c*/ 	.word	0x00000070


	//   ....[1]....
        /*00a0*/ 	.word	0x00000ab0


	//   ....[2]....
        /*00a4*/ 	.word	0x00000b00


	//----- nvinfo : EIATTR_CRS_STACK_SIZE
	.align		4
.L_71:
        /*00a8*/ 	.byte	0x04, 0x1e
        /*00aa*/ 	.short	(.L_73 - .L_72)
.L_72:
        /*00ac*/ 	.word	0x00000000


	//----- nvinfo : EIATTR_CBANK_PARAM_SIZE
	.align		4
.L_73:
        /*00b0*/ 	.byte	0x03, 0x19
        /*00b2*/ 	.short	0x0020


	//----- nvinfo : EIATTR_PARAM_CBANK
	.align		4
        /*00b4*/ 	.byte	0x04, 0x0a
        /*00b6*/ 	.short	(.L_75 - .L_74)
	.align		4
.L_74:
        /*00b8*/ 	.word	index@(.nv.constant0._Z21mul_mat_vec_q_interopILi32ELi8E10block_q8_0Li2EXadL_ZN34_INTERNAL_01f13dee_4_k_cu_c59103f717vec_dot_q8_0_q8_1EPKvPK10block_q8_1RKiEEEvS3_S3_Pfii)
        /*00bc*/ 	.short	0x0380
        /*00be*/ 	.short	0x0020


	//----- nvinfo : EIATTR_SW_WAR
	.align		4
.L_75:
        /*00c0*/ 	.byte	0x04, 0x36
        /*00c2*/ 	.short	(.L_77 - .L_76)
.L_76:
        /*00c4*/ 	.word	0x00000008
.L_77:


//--------------------- .nv.info._Z21mul_mat_vec_q_interopILi256ELi32E10block_q5_KLi2EXadL_ZN34_INTERNAL_01f13dee_4_k_cu_c59103f717vec_dot_q5_K_q8_1EPKvPK10block_q8_1RKiEEEvS3_S3_Pfii --------------------------
	.section	.nv.info._Z21mul_mat_vec_q_interopILi256ELi32E10block_q5_KLi2EXadL_ZN34_INTERNAL_01f13dee_4_k_cu_c59103f717vec_dot_q5_K_q8_1EPKvPK10block_q8_1RKiEEEvS3_S3_Pfii,"",@"SHT_CUDA_INFO"
	.sectionflags	@""
	.align	4


	//----- nvinfo : EIATTR_CUDA_API_VERSION
	.align		4
        /*0000*/ 	.byte	0x04, 0x37
        /*0002*/ 	.short	(.L_79 - .L_78)
.L_78:
        /*0004*/ 	.word	0x00000082


	//----- nvinfo : EIATTR_KPARAM_INFO
	.align		4
.L_79:
        /*0008*/ 	.byte	0x04, 0x17
        /*000a*/ 	.short	(.L_81 - .L_80)
.L_80:
        /*000c*/ 	.word	0x00000000
        /*0010*/ 	.short	0x0004
        /*0012*/ 	.short	0x001c
        /*0014*/ 	.byte	0x00, 0xf0, 0x11, 0x00


	//----- nvinfo : EIATTR_KPARAM_INFO
	.align		4
.L_81:
        /*0018*/ 	.byte	0x04, 0x17
        /*001a*/ 	.short	(.L_83 - .L_82)
.L_82:
        /*001c*/ 	.word	0x00000000
        /*0020*/ 	.short	0x0003
        /*0022*/ 	.short	0x0018
        /*0024*/ 	.byte	0x00, 0xf0, 0x11, 0x00


	//----- nvinfo : EIATTR_KPARAM_INFO
	.align		4
.L_83:
        /*0028*/ 	.byte	0x04, 0x17
        /*002a*/ 	.short	(.L_85 - .L_84)
.L_84:
        /*002c*/ 	.word	0x00000000
        /*0030*/ 	.short	0x0002
        /*0032*/ 	.short	0x0010
        /*0034*/ 	.byte	0x00, 0xf5, 0x21, 0x00


	//----- nvinfo : EIATTR_KPARAM_INFO
	.align		4
.L_85:
        /*0038*/ 	.byte	0x04, 0x17
        /*003a*/ 	.short	(.L_87 - .L_86)
.L_86:
        /*003c*/ 	.word	0x00000000
        /*0040*/ 	.short	0x0001
        /*0042*/ 	.short	0x0008
        /*0044*/ 	.byte	0x00, 0xf5, 0x21, 0x00


	//----- nvinfo : EIATTR_KPARAM_INFO
	.align		4
.L_87:
        /*0048*/ 	.byte	0x04, 0x17
        /*004a*/ 	.short	(.L_89 - .L_88)
.L_88:
        /*004c*/ 	.word	0x00000000
        /*0050*/ 	.short	0x0000
        /*0052*/ 	.short	0x0000
        /*0054*/ 	.byte	0x00, 0xf5, 0x21, 0x00


	//----- nvinfo : EIATTR_SPARSE_MMA_MASK
	.align		4
.L_89:
        /*0058*/ 	.byte	0x03, 0x50
        /*005a*/ 	.short	0x0000


	//----- nvinfo : EIATTR_MAXREG_COUNT
	.align		4
        /*005c*/ 	.byte	0x03, 0x1b
        /*005e*/ 	.short	0x00ff


	//----- nvinfo : EIATTR_MERCURY_ISA_VERSION
	.align		4
        /*0060*/ 	.byte	0x03, 0x5f
        /*0062*/ 	.short	0x0101


	//----- nvinfo : EIATTR_COOP_GROUP_MASK_REGIDS
	.align		4
        /*0064*/ 	.byte	0x04, 0x29
        /*0066*/ 	.short	(.L_91 - .L_90)


	//   ....[0]....
.L_90:
        /*0068*/ 	.word	0xffffffff


	//   ....[1]....
        /*006c*/ 	.word	0xffffffff


	//   ....[2]....
        /*0070*/ 	.word	0xffffffff


	//   ....[3]....
        /*0074*/ 	.word	0xffffffff


	//   ....[4]....
        /*0078*/ 	.word	0xffffffff


	//----- nvinfo : EIATTR_COOP_GROUP_INSTR_OFFSETS
	.align		4
.L_91:
        /*007c*/ 	.byte	0x04, 0x28
        /*007e*/ 	.short	(.L_93 - .L_92)


	//   ....[0]....
.L_92:
        /*0080*/ 	.word	0x00000840


	//   ....[1]....
        /*0084*/ 	.word	0x00000870


	//   ....[2]....
        /*0088*/ 	.word	0x000008a0


	//   ....[3]....
        /*008c*/ 	.word	0x000008c0


	//   ....[4]....
        /*0090*/ 	.word	0x000008e0


	//----- nvinfo : EIATTR_VRC_CTA_INIT_COUNT
	.align		4
.L_93:
        /*0094*/ 	.byte	0x02, 0x4a
	.zero		1
	.zero		1


	//----- nvinfo : EIATTR_EXIT_INSTR_OFFSETS
	.align		4
        /*0098*/ 	.byte	0x04, 0x1c
        /*009a*/ 	.short	(.L_95 - .L_94)


	//   ....[0]....
.L_94:
        /*009c*/ 	.word	0x00000070


	//   ....[1]....
        /*00a0*/ 	.word	0x000008f0


	//   ....[2]....
        /*00a4*/ 	.word	0x00000940


	//----- nvinfo : EIATTR_CRS_STACK_SIZE
	.align		4
.L_95:
        /*00a8*/ 	.byte	0x04, 0x1e
        /*00aa*/ 	.short	(.L_97 - .L_96)
.L_96:
        /*00ac*/ 	.word	0x00000000


	//----- nvinfo : EIATTR_CBANK_PARAM_SIZE
	.align		4
.L_97:
        /*00b0*/ 	.byte	0x03, 0x19
        /*00b2*/ 	.short	0x0020


	//----- nvinfo : EIATTR_PARAM_CBANK
	.align		4
        /*00b4*/ 	.byte	0x04, 0x0a
        /*00b6*/ 	.short	(.L_99 - .L_98)
	.align		4
.L_98:
        /*00b8*/ 	.word	index@(.nv.constant0._Z21mul_mat_vec_q_interopILi256ELi32E10block_q5_KLi2EXadL_ZN34_INTERNAL_01f13dee_4_k_cu_c59103f717vec_dot_q5_K_q8_1EPKvPK10block_q8_1RKiEEEvS3_S3_Pfii)
        /*00bc*/ 	.short	0x0380
        /*00be*/ 	.short	0x0020


	//----- nvinfo : EIATTR_SW_WAR
	.align		4
.L_99:
        /*00c0*/ 	.byte	0x04, 0x36
        /*00c2*/ 	.short	(.L_101 - .L_100)
.L_100:
        /*00c4*/ 	.word	0x00000008
.L_101:


//--------------------- .nv.info._Z21mul_mat_vec_q_interopILi256ELi32E10block_q6_KLi1EXadL_ZN34_INTERNAL_01f13dee_4_k_cu_c59103f717vec_dot_q6_K_q8_1EPKvPK10block_q8_1RKiEEEvS3_S3_Pfii --------------------------
	.section	.nv.info._Z21mul_mat_vec_q_interopILi256ELi32E10block_q6_KLi1EXadL_ZN34_INTERNAL_01f13dee_4_k_cu_c59103f717vec_dot_q6_K_q8_1EPKvPK10block_q8_1RKiEEEvS3_S3_Pfii,"",@"SHT_CUDA_INFO"
	.sectionflags	@""
	.align	4


	//----- nvinfo : EIATTR_CUDA_API_VERSION
	.align		4
        /*0000*/ 	.byte	0x04, 0x37
        /*0002*/ 	.short	(.L_103 - .L_102)
.L_102:
        /*0004*/ 	.word	0x00000082


	//----- nvinfo : EIATTR_KPARAM_INFO
	.align		4
.L_103:
        /*0008*/ 	.byte	0x04, 0x17
        /*000a*/ 	.short	(.L_105 - .L_104)
.L_104:
        /*000c*/ 	.word	0x00000000
        /*0010*/ 	.short	0x0004
        /*0012*/ 	.short	0x001c
        /*0014*/ 	.byte	0x00, 0xf0, 0x11, 0x00


	//----- nvinfo : EIATTR_KPARAM_INFO
	.align		4
.L_105:
        /*0018*/ 	.byte	0x04, 0x17
        /*001a*/ 	.short	(.L_107 - .L_106)
.L_106:
        /*001c*/ 	.word	0x00000000
        /*0020*/ 	.short	0x0003
        /*0022*/ 	.short	0x0018
        /*0024*/ 	.byte	0x00, 0xf0, 0x11, 0x00


	//----- nvinfo : EIATTR_KPARAM_INFO
	.align		4
.L_107:
        /*0028*/ 	.byte	0x04, 0x17
        /*002a*/ 	.short	(.L_109 - .L_108)
.L_108:
        /*002c*/ 	.word	0x00000000
        /*0030*/ 	.short	0x0002
        /*0032*/ 	.short	0x0010
        /*0034*/ 	.byte	0x00, 0xf5, 0x21, 0x00


	//----- nvinfo : EIATTR_KPARAM_INFO
	.align		4
.L_109:
        /*0038*/ 	.byte	0x04, 0x17
        /*003a*/ 	.short	(.L_111 - .L_110)
.L_110:
        /*003c*/ 	.word	0x00000000
        /*0040*/ 	.short	0x0001
        /*0042*/ 	.short	0x0008
        /*0044*/ 	.byte	0x00, 0xf5, 0x21, 0x00


	//----- nvinfo : EIATTR_KPARAM_INFO
	.align		4
.L_111:
        /*0048*/ 	.byte	0x04, 0x17
        /*004a*/ 	.short	(.L_113 - .L_112)
.L_112:
        /*004c*/ 	.word	0x00000000
        /*0050*/ 	.short	0x0000
        /*0052*/ 	.short	0x0000
        /*0054*/ 	.byte	0x00, 0xf5, 0x21, 0x00


	//----- nvinfo : EIATTR_SPARSE_MMA_MASK
	.align		4
.L_113:
        /*0058*/ 	.byte	0x03, 0x50
        /*005a*/ 	.short	0x0000


	//----- nvinfo : EIATTR_MAXREG_COUNT
	.align		4
        /*005c*/ 	.byte	0x03, 0x1b
        /*005e*/ 	.short	0x00ff


	//----- nvinfo : EIATTR_MERCURY_ISA_VERSION
	.align		4
        /*0060*/ 	.byte	0x03, 0x5f
        /*0062*/ 	.short	0x0101


	//----- nvinfo : EIATTR_COOP_GROUP_MASK_REGIDS
	.align		4
        /*0064*/ 	.byte	0x04, 0x29
        /*0066*/ 	.short	(.L_115 - .L_114)


	//   ....[0]....
.L_114:
        /*0068*/ 	.word	0xffffffff


	//   ....[1]....
        /*006c*/ 	.word	0xffffffff


	//   ....[2]....
        /*0070*/ 	.word	0xffffffff


	//   ....[3]....
        /*0074*/ 	.word	0xffffffff


	//   ....[4]....
        /*0078*/ 	.word	0xffffffff


	//----- nvinfo : EIATTR_COOP_GROUP_INSTR_OFFSETS
	.align		4
.L_115:
        /*007c*/ 	.byte	0x04, 0x28
        /*007e*/ 	.short	(.L_117 - .L_116)


	//   ....[0]....
.L_116:
        /*0080*/ 	.word	0x00000ea0


	//   ....[1]....
        /*0084*/ 	.word	0x00000ed0


	//   ....[2]....
        /*0088*/ 	.word	0x00000ef0


	//   ....[3]....
        /*008c*/ 	.word	0x00000f10


	//   ....[4]....
        /*0090*/ 	.word	0x00000f30


	//----- nvinfo : EIATTR_VRC_CTA_INIT_COUNT
	.align		4
.L_117:
        /*0094*/ 	.byte	0x02, 0x4a
	.zero		1
	.zero		1


	//----- nvinfo : EIATTR_EXIT_INSTR_OFFSETS
	.align		4
        /*0098*/ 	.byte	0x04, 0x1c
        /*009a*/ 	.short	(.L_119 - .L_118)


	//   ....[0]....
.L_118:
        /*009c*/ 	.word	0x00000070


	//   ....[1]....
        /*00a0*/ 	.word	0x00000f40


	//   ....[2]....
        /*00a4*/ 	.word	0x00000f90


	//----- nvinfo : EIATTR_CRS_STACK_SIZE
	.align		4
.L_119:
        /*00a8*/ 	.byte	0x04, 0x1e
        /*00aa*/ 	.short	(.L_121 - .L_120)
.L_120:
        /*00ac*/ 	.word	0x00000000


	//----- nvinfo : EIATTR_CBANK_PARAM_SIZE
	.align		4
.L_121:
        /*00b0*/ 	.byte	0x03, 0x19
        /*00b2*/ 	.short	0x0020


	//----- nvinfo : EIATTR_PARAM_CBANK
	.align		4
        /*00b4*/ 	.byte	0x04, 0x0a
        /*00b6*/ 	.short	(.L_123 - .L_122)
	.align		4
.L_122:
        /*00b8*/ 	.word	index@(.nv.constant0._Z21mul_mat_vec_q_interopILi256ELi32E10block_q6_KLi1EXadL_ZN34_INTERNAL_01f13dee_4_k_cu_c59103f717vec_dot_q6_K_q8_1EPKvPK10block_q8_1RKiEEEvS3_S3_Pfii)
        /*00bc*/ 	.short	0x0380
        /*00be*/ 	.short	0x0020


	//----- nvinfo : EIATTR_SW_WAR
	.align		4
.L_123:
        /*00c0*/ 	.byte	0x04, 0x36
        /*00c2*/ 	.short	(.L_125 - .L_124)
.L_124:
        /*00c4*/ 	.word	0x00000008
.L_125:


//--------------------- .nv.info._Z21mul_mat_vec_q_interopILi256ELi32E10block_q4_KLi2EXadL_ZN34_INTERNAL_01f13dee_4_k_cu_c59103f717vec_dot_q4_K_q8_1EPKvPK10block_q8_1RKiEEEvS3_S3_Pfii --------------------------
	.section	.nv.info._Z21mul_mat_vec_q_interopILi256ELi32E10block_q4_KLi2EXadL_ZN34_INTERNAL_01f13dee_4_k_cu_c59103f717vec_dot_q4_K_q8_1EPKvPK10block_q8_1RKiEEEvS3_S3_Pfii,"",@"SHT_CUDA_INFO"
	.sectionflags	@""
	.align	4


	//----- nvinfo : EIATTR_CUDA_API_VERSION
	.align		4
        /*0000*/ 	.byte	0x04, 0x37
        /*0002*/ 	.short	(.L_127 - .L_126)
.L_126:
        /*0004*/ 	.word	0x00000082


	//----- nvinfo : EIATTR_KPARAM_INFO
	.align		4
.L_127:
        /*0008*/ 	.byte	0x04, 0x17
        /*000a*/ 	.short	(.L_129 - .L_128)
.L_128:
        /*000c*/ 	.word	0x00000000
        /*0010*/ 	.short	0x0004
        /*0012*/ 	.short	0x001c
        /*0014*/ 	.byte	0x00, 0xf0, 0x11, 0x00


	//----- nvinfo : EIATTR_KPARAM_INFO
	.align		4
.L_129:
        /*0018*/ 	.byte	0x04, 0x17
        /*001a*/ 	.short	(.L_131 - .L_130)
.L_130:
        /*001c*/ 	.word	0x00000000
        /*0020*/ 	.short	0x0003
        /*0022*/ 	.short	0x0018
        /*0024*/ 	.byte	0x00, 0xf0, 0x11, 0x00


	//----- nvinfo : EIATTR_KPARAM_INFO
	.align		4
.L_131:
        /*0028*/ 	.byte	0x04, 0x17
        /*002a*/ 	.short	(.L_133 - .L_132)
.L_132:
        /*002c*/ 	.word	0x00000000
        /*0030*/ 	.short	0x0002
        /*0032*/ 	.short	0x0010
        /*0034*/ 	.byte	0x00, 0xf5, 0x21, 0x00


	//----- nvinfo : EIATTR_KPARAM_INFO
	.align		4
.L_133:
        /*0038*/ 	.byte	0x04, 0x17
        /*003a*/ 	.short	(.L_135 - .L_134)
.L_134:
        /*003c*/ 	.word	0x00000000
        /*0040*/ 	.short	0x0001
        /*0042*/ 	.short	0x0008
        /*0044*/ 	.byte	0x00, 0xf5, 0x21, 0x00


	//----- nvinfo : EIATTR_KPARAM_INFO
	.align		4
.L_135:
        /*0048*/ 	.byte	0x04, 0x17
        /*004a*/ 	.short	(.L_137 - .L_136)
.L_136:
        /*004c*/ 	.word	0x00000000
        /*0050*/ 	.short	0x0000
        /*0052*/ 	.short	0x0000
        /*0054*/ 	.byte	0x00, 0xf5, 0x21, 0x00


	//----- nvinfo : EIATTR_SPARSE_MMA_MASK
	.align		4
.L_137:
        /*0058*/ 	.byte	0x03, 0x50
        /*005a*/ 	.short	0x0000


	//----- nvinfo : EIATTR_MAXREG_COUNT
	.align		4
        /*005c*/ 	.byte	0x03, 0x1b
        /*005e*/ 	.short	0x00ff


	//----- nvinfo : EIATTR_MERCURY_ISA_VERSION
	.align		4
        /*0060*/ 	.byte	0x03, 0x5f
        /*0062*/ 	.short	0x0101


	//----- nvinfo : EIATTR_COOP_GROUP_MASK_REGIDS
	.align		4
        /*0064*/ 	.byte	0x04, 0x29
        /*0066*/ 	.short	(.L_139 - .L_138)


	//   ....[0]....
.L_138:
        /*0068*/ 	.word	0xffffffff


	//   ....[1]....
        /*006c*/ 	.word	0xffffffff


	//   ....[2]....
        /*0070*/ 	.word	0xffffffff


	//   ....[3]....
        /*0074*/ 	.word	0xffffffff


	//   ....[4]....
        /*0078*/ 	.word	0xffffffff


	//----- nvinfo : EIATTR_COOP_GROUP_INSTR_OFFSETS
	.align		4
.L_139:
        /*007c*/ 	.byte	0x04, 0x28
        /*007e*/ 	.short	(.L_141 - .L_140)


	//   ....[0]....
.L_140:
        /*0080*/ 	.word	0x00001170


	//   ....[1]....
        /*0084*/ 	.word	0x000011a0


	//   ....[2]....
        /*0088*/ 	.word	0x000011c0


	//   ....[3]....
        /*008c*/ 	.word	0x000011e0


	//   ....[4]....
        /*0090*/ 	.word	0x00001200


	//----- nvinfo : EIATTR_VRC_CTA_INIT_COUNT
	.align		4
.L_141:
        /*0094*/ 	.byte	0x02, 0x4a
	.zero		1
	.zero		1


	//----- nvinfo : EIATTR_EXIT_INSTR_OFFSETS
	.align		4
        /*0098*/ 	.byte	0x04, 0x1c
        /*009a*/ 	.short	(.L_143 - .L_142)


	//   ....[0]....
.L_142:
        /*009c*/ 	.word	0x00000070


	//   ....[1]....
        /*00a0*/ 	.word	0x00001210


	//   ....[2]....
        /*00a4*/ 	.word	0x00001260


	//----- nvinfo : EIATTR_CRS_STACK_SIZE
	.align		4
.L_143:
        /*00a8*/ 	.byte	0x04, 0x1e
        /*00aa*/ 	.short	(.L_145 - .L_144)
.L_144:
        /*00ac*/ 	.word	0x00000000


	//----- nvinfo : EIATTR_CBANK_PARAM_SIZE
	.align		4
.L_145:
        /*00b0*/ 	.byte	0x03, 0x19
        /*00b2*/ 	.short	0x0020


	//----- nvinfo : EIATTR_PARAM_CBANK
	.align		4
        /*00b4*/ 	.byte	0x04, 0x0a
        /*00b6*/ 	.short	(.L_147 - .L_146)
	.align		4
.L_146:
        /*00b8*/ 	.word	index@(.nv.constant0._Z21mul_mat_vec_q_interopILi256ELi32E10block_q4_KLi2EXadL_ZN34_INTERNAL_01f13dee_4_k_cu_c59103f717vec_dot_q4_K_q8_1EPKvPK10block_q8_1RKiEEEvS3_S3_Pfii)
        /*00bc*/ 	.short	0x0380
        /*00be*/ 	.short	0x0020


	//----- nvinfo : EIATTR_SW_WAR
	.align		4
.L_147:
        /*00c0*/ 	.byte	0x04, 0x36
        /*00c2*/ 	.short	(.L_149 - .L_148)
.L_148:
        /*00c4*/ 	.word	0x00000008
.L_149:


//--------------------- .nv.callgraph             --------------------------
	.section	.nv.callgraph,"",@"SHT_CUDA_CALLGRAPH"
	.align	4
	.sectionentsize	8
	.align		4
        /*0000*/ 	.word	0x00000000
	.align		4
        /*0004*/ 	.word	0xffffffff
	.align		4
        /*0008*/ 	.word	0x00000000
	.align		4
        /*000c*/ 	.word	0xfffffffe
	.align		4
        /*0010*/ 	.word	0x00000000
	.align		4
        /*0014*/ 	.word	0xfffffffd
	.align		4
        /*0018*/ 	.word	0x00000000
	.align		4
        /*001c*/ 	.word	0xfffffffc


//--------------------- .text._Z13quantize_q8_1PKfPvii --------------------------
	.section	.text._Z13quantize_q8_1PKfPvii,"ax",@progbits
	.align	128
.text._Z13quantize_q8_1PKfPvii:
        .type           _Z13quantize_q8_1PKfPvii,@function
        .size           _Z13quantize_q8_1PKfPvii,(.L_x_41 - _Z13quantize_q8_1PKfPvii)
        .other          _Z13quantize_q8_1PKfPvii,@"STO_CUDA_ENTRY STV_DEFAULT"
_Z13quantize_q8_1PKfPvii:
[----:B------:R-:W-:Y:S01]  /*0000*/  LDC R1, c[0x0][0x37c] ;  /* 0x0000df00ff017b82 */ /* 0x000fe20000000800 */
[----:B------:R-:W0:Y:S01]  /*0010*/  S2R R2, SR_CTAID.X ;  /* 0x0000000000027919 */ /* 0x000e220000002500 */
[----:B------:R-:W0:Y:S01]  /*0020*/  LDCU UR4, c[0x0][0x360] ;  /* 0x00006c00ff0477ac */ /* 0x000e220008000800 */
[----:B------:R-:W0:Y:S01]  /*0030*/  S2R R3, SR_TID.X ;  /* 0x0000000000037919 */ /* 0x000e220000002100 */
[----:B------:R-:W1:Y:S01]  /*0040*/  LDCU UR5, c[0x0][0x394] ;  /* 0x00007280ff0577ac */ /* 0x000e620008000800 */
[----:B0-----:R-:W-:-:S05]  /*0050*/  IMAD R2, R2, UR4, R3 ;  /* 0x0000000402027c24 */ /* 0x001fca000f8e0203 */
[----:B-1----:R-:W-:-:S13]  /*0060*/  ISETP.GE.AND P0, PT, R2, UR5, PT ;  /* 0x0000000502007c0c */ /* 0x002fda000bf06270 */
[----:B------:R-:W-:Y:S05]  /*0070*/  @P0 EXIT ;  /* 0x000000000000094d */ /* 0x000fea0003800000 */
[----:B------:R-:W0:Y:S01]  /*0080*/  LDCU UR8, c[0x0][0x390] ;  /* 0x00007200ff0877ac */ /* 0x000e220008000800 */
[----:B------:R-:W1:Y:S01]  /*0090*/  S2R R3, SR_CTAID.Y ;  /* 0x0000000000037919 */ /* 0x000e620000002600 */
[----:B------:R-:W-:Y:S01]  /*00a0*/  IMAD.MOV.U32 R5, RZ, RZ, RZ ;  /* 0x000000ffff057224 */ /* 0x000fe200078e00ff */
[----:B------:R-:W1:Y:S01]  /*00b0*/  LDCU UR4, c[0x0][0x364] ;  /* 0x00006c80ff0477ac */ /* 0x000e620008000800 */
[----:B------:R-:W1:Y:S01]  /*00c0*/  S2R R0, SR_TID.Y ;  /* 0x0000000000007919 */ /* 0x000e620000002200 */
[----:B------:R-:W2:Y:S01]  /*00d0*/  LDCU.64 UR6, c[0x0][0x358] ;  /* 0x00006b00ff0677ac */ /* 0x000ea20008000a00 */
[----:B0-----:R-:W-:-:S13]  /*00e0*/  ISETP.GE.AND P0, PT, R2, UR8, PT ;  /* 0x0000000802007c0c */ /* 0x001fda000bf06270 */
[----:B------:R-:W0:Y:S01]  /*00f0*/  @!P0 LDC.64 R6, c[0x0][0x380] ;  /* 0x0000e000ff068b82 */ /* 0x000e220000000a00 */
[----:B-1----:R-:W-:-:S04]  /*0100*/  IMAD R3, R3, UR4, R0 ;  /* 0x0000000403037c24 */ /* 0x002fc8000f8e0200 */
[----:B------:R-:W-:-:S04]  /*0110*/  @!P0 IMAD R9, R3, UR8, R2 ;  /* 0x0000000803098c24 */ /* 0x000fc8000f8e0202 */
[----:B0-----:R-:W-:-:S05]  /*0120*/  @!P0 IMAD.WIDE R6, R9, 0x4, R6 ;  /* 0x0000000409068825 */ /* 0x001fca00078e0206 */
[----:B--2---:R-:W2:Y:S01]  /*0130*/  @!P0 LDG.E.CONSTANT R5, desc[UR6][R6.64] ;  /* 0x0000000606058981 */ /* 0x004ea2000c1e9900 */
[----:B------:R-:W-:Y:S01]  /*0140*/  BSSY.RECONVERGENT B0, `(.L_x_0) ;  /* 0x0000024000007945 */ /* 0x000fe20003800200 */
[----:B--2---:R-:W-:Y:S02]  /*0150*/  FADD R10, |R5|, -RZ ;  /* 0x800000ff050a7221 */ /* 0x004fe40000000200 */
[----:B------:R-:W0:Y:S04]  /*0160*/  SHFL.BFLY PT, R4, R5, 0x10, 0x1f ;  /* 0x0e001f0005047f89 */ /* 0x000e2800000e0000 */
[----:B------:R-:W1:Y:S01]  /*0170*/  SHFL.BFLY PT, R0, R10, 0x10, 0x1f ;  /* 0x0e001f000a007f89 */ /* 0x000e6200000e0000 */
[----:B0-----:R-:W-:Y:S01]  /*0180*/  FADD R4, R4, R5 ;  /* 0x0000000504047221 */ /* 0x001fe20000000000 */
[----:B-1----:R-:W-:-:S04]  /*0190*/  FMNMX R0, R0, |R5|, !PT ;  /* 0x4000000500007209 */ /* 0x002fc80007800000 */
[----:B------:R-:W0:Y:S04]  /*01a0*/  SHFL.BFLY PT, R11, R4, 0x8, 0x1f ;  /* 0x0d001f00040b7f89 */ /* 0x000e2800000e0000 */
[----:B------:R-:W1:Y:S01]  /*01b0*/  SHFL.BFLY PT, R9, R0, 0x8, 0x1f ;  /* 0x0d001f0000097f89 */ /* 0x000e6200000e0000 */
[----:B0-----:R-:W-:Y:S01]  /*01c0*/  FADD R11, R4, R11 ;  /* 0x0000000b040b7221 */ /* 0x001fe20000000000 */
[----:B------:R-:W-:Y:S01]  /*01d0*/  IMAD.MOV.U32 R4, RZ, RZ, 0x42fe0000 ;  /* 0x42fe0000ff047424 */ /* 0x000fe200078e00ff */
[----:B-1----:R-:W-:-:S03]  /*01e0*/  FMNMX R9, R0, R9, !PT ;  /* 0x0000000900097209 */ /* 0x002fc60007800000 */
[----:B------:R-:W0:Y:S04]  /*01f0*/  SHFL.BFLY PT, R6, R11, 0x4, 0x1f ;  /* 0x0c801f000b067f89 */ /* 0x000e2800000e0000 */
[----:B------:R-:W1:Y:S01]  /*0200*/  SHFL.BFLY PT, R8, R9, 0x4, 0x1f ;  /* 0x0c801f0009087f89 */ /* 0x000e6200000e0000 */
[----:B0-----:R-:W-:Y:S01]  /*0210*/  FADD R6, R11, R6 ;  /* 0x000000060b067221 */ /* 0x001fe20000000000 */
[----:B-1----:R-:W-:-:S04]  /*0220*/  FMNMX R8, R9, R8, !PT ;  /* 0x0000000809087209 */ /* 0x002fc80007800000 */
[----:B------:R-:W0:Y:S01]  /*0230*/  SHFL.BFLY PT, R13, R6, 0x2, 0x1f ;  /* 0x0c401f00060d7f89 */ /* 0x000e2200000e0000 */
[----:B------:R-:W-:-:S03]  /*0240*/  IMAD.MOV.U32 R9, RZ, RZ, 0x3c010204 ;  /* 0x3c010204ff097424 */ /* 0x000fc600078e00ff */
[----:B------:R-:W1:Y:S01]  /*0250*/  SHFL.BFLY PT, R7, R8, 0x2, 0x1f ;  /* 0x0c401f0008077f89 */ /* 0x000e6200000e0000 */
[----:B------:R-:W-:-:S04]  /*0260*/  FFMA R4, R9, -R4, 1 ;  /* 0x3f80000009047423 */ /* 0x000fc80000000804 */
[----:B------:R-:W-:Y:S01]  /*0270*/  FFMA R9, R4, R9, 0.0078740157186985015869 ;  /* 0x3c01020404097423 */ /* 0x000fe20000000009 */
[----:B------:R-:W-:Y:S02]  /*0280*/  IMAD R4, R3, UR5, R2 ;  /* 0x0000000503047c24 */ /* 0x000fe4000f8e0202 */
[----:B0-----:R-:W-:Y:S01]  /*0290*/  FADD R13, R6, R13 ;  /* 0x0000000d060d7221 */ /* 0x001fe20000000000 */
[----:B-1----:R-:W-:-:S04]  /*02a0*/  FMNMX R7, R8, R7, !PT ;  /* 0x0000000708077209 */ /* 0x002fc80007800000 */
[----:B------:R-:W0:Y:S04]  /*02b0*/  SHFL.BFLY PT, R10, R13, 0x1, 0x1f ;  /* 0x0c201f000d0a7f89 */ /* 0x000e2800000e0000 */
[----:B------:R-:W1:Y:S01]  /*02c0*/  SHFL.BFLY PT, R0, R7, 0x1, 0x1f ;  /* 0x0c201f0007007f89 */ /* 0x000e6200000e0000 */
[----:B0-----:R-:W-:Y:S01]  /*02d0*/  FADD R6, R13, R10 ;  /* 0x0000000a0d067221 */ /* 0x001fe20000000000 */
[----:B-1----:R-:W-:-:S04]  /*02e0*/  FMNMX R0, R7, R0, !PT ;  /* 0x0000000007007209 */ /* 0x002fc80007800000 */
[----:B------:R-:W0:Y:S01]  /*02f0*/  FCHK P0, R0, 127 ;  /* 0x42fe000000007902 */ /* 0x000e220000000000 */
[----:B------:R-:W-:-:S04]  /*0300*/  FFMA R8, R0, R9, RZ ;  /* 0x0000000900087223 */ /* 0x000fc800000000ff */
[----:B------:R-:W-:-:S04]  /*0310*/  FFMA R11, R8, -127, R0 ;  /* 0xc2fe0000080b7823 */ /* 0x000fc80000000000 */
[----:B------:R-:W-:Y:S01]  /*0320*/  FFMA R3, R9, R11, R8 ;  /* 0x0000000b09037223 */ /* 0x000fe20000000008 */
[----:B0-----:R-:W-:Y:S06]  /*0330*/  @!P0 BRA `(.L_x_1) ;  /* 0x0000000000108947 */ /* 0x001fec0003800000 */
[----:B------:R-:W-:Y:S01]  /*0340*/  IMAD.MOV.U32 R3, RZ, RZ, 0x42fe0000 ;  /* 0x42fe0000ff037424 */ /* 0x000fe200078e00ff */
[----:B------:R-:W-:-:S07]  /*0350*/  MOV R8, 0x370 ;  /* 0x0000037000087802 */ /* 0x000fce0000000f00 */
[----:B------:R-:W-:Y:S05]  /*0360*/  CALL.REL.NOINC `($__internal_0_$__cuda_sm3x_div_rn_noftz_f32_slowpath) ;  /* 0x0000000000ac7944 */ /* 0x000fea0003c00000 */
[----:B------:R-:W-:-:S07]  /*0370*/  IMAD.MOV.U32 R3, RZ, RZ, R2 ;  /* 0x000000ffff037224 */ /* 0x000fce00078e0002 */
.L_x_1:
[----:B------:R-:W-:Y:S05]  /*0380*/  BSYNC.RECONVERGENT B0 ;  /* 0x0000000000007941 */ /* 0x000fea0003800200 */
.L_x_0:
[----:B------:R-:W-:Y:S01]  /*0390*/  FSETP.NEU.AND P0, PT, R0, RZ, PT ;  /* 0x000000ff0000720b */ /* 0x000fe20003f0d000 */
[----:B------:R-:W-:Y:S01]  /*03a0*/  BSSY.RECONVERGENT B0, `(.L_x_2) ;  /* 0x0000015000007945 */ /* 0x000fe20003800200 */
[----:B------:R-:W-:-:S11]  /*03b0*/  IMAD.MOV.U32 R0, RZ, RZ, RZ ;  /* 0x000000ffff007224 */ /* 0x000fd600078e00ff */
[----:B------:R-:W-:Y:S05]  /*03c0*/  @!P0 BRA `(.L_x_3) ;  /* 0x0000000000488947 */ /* 0x000fea0003800000 */
[----:B------:R-:W0:Y:S01]  /*03d0*/  MUFU.RCP R0, R3 ;  /* 0x0000000300007308 */ /* 0x000e220000001000 */
[----:B------:R-:W-:Y:S07]  /*03e0*/  BSSY.RECONVERGENT B1, `(.L_x_4) ;  /* 0x000000c000017945 */ /* 0x000fee0003800200 */
[----:B------:R-:W1:Y:S01]  /*03f0*/  FCHK P0, R5, R3 ;  /* 0x0000000305007302 */ /* 0x000e620000000000 */
[----:B0-----:R-:W-:-:S04]  /*0400*/  FFMA R7, R0, -R3, 1 ;  /* 0x3f80000000077423 */ /* 0x001fc80000000803 */
[----:B------:R-:W-:-:S04]  /*0410*/  FFMA R0, R0, R7, R0 ;  /* 0x0000000700007223 */ /* 0x000fc80000000000 */
[----:B------:R-:W-:-:S04]  /*0420*/  FFMA R2, R0, R5, RZ ;  /* 0x0000000500027223 */ /* 0x000fc800000000ff */
[----:B------:R-:W-:-:S04]  /*0430*/  FFMA R7, R2, -R3, R5 ;  /* 0x8000000302077223 */ /* 0x000fc80000000005 */
[----:B------:R-:W-:Y:S01]  /*0440*/  FFMA R0, R0, R7, R2 ;  /* 0x0000000700007223 */ /* 0x000fe20000000002 */
[----:B-1----:R-:W-:Y:S06]  /*0450*/  @!P0 BRA `(.L_x_5) ;  /* 0x0000000000108947 */ /* 0x002fec0003800000 */
[----:B------:R-:W-:Y:S01]  /*0460*/  IMAD.MOV.U32 R0, RZ, RZ, R5 ;  /* 0x000000ffff007224 */ /* 0x000fe200078e0005 */
[----:B------:R-:W-:-:S07]  /*0470*/  MOV R8, 0x490 ;  /* 0x0000049000087802 */ /* 0x000fce0000000f00 */
[----:B------:R-:W-:Y:S05]  /*0480*/  CALL.REL.NOINC `($__internal_0_$__cuda_sm3x_div_rn_noftz_f32_slowpath) ;  /* 0x0000000000647944 */ /* 0x000fea0003c00000 */
[----:B------:R-:W-:-:S07]  /*0490*/  IMAD.MOV.U32 R0, RZ, RZ, R2 ;  /* 0x000000ffff007224 */ /* 0x000fce00078e0002 */
.L_x_5:
[----:B------:R-:W-:Y:S05]  /*04a0*/  BSYNC.RECONVERGENT B1 ;  /* 0x0000000000017941 */ /* 0x000fea0003800200 */
.L_x_4:
[----:B------:R-:W-:-:S05]  /*04b0*/  IMAD.MOV.U32 R5, RZ, RZ, 0x3f000000 ;  /* 0x3f000000ff057424 */ /* 0x000fca00078e00ff */
[----:B------:R-:W-:-:S05]  /*04c0*/  LOP3.LUT R5, R5, 0x80000000, R0, 0xb8, !PT ;  /* 0x8000000005057812 */ /* 0x000fca00078eb800 */
[----:B------:R-:W-:-:S06]  /*04d0*/  FADD.RZ R0, R5, R0 ;  /* 0x0000000005007221 */ /* 0x000fcc000000c000 */
[----:B------:R-:W0:Y:S02]  /*04e0*/  FRND.TRUNC R0, R0 ;  /* 0x0000000000007307 */ /* 0x000e24000020d000 */
.L_x_3:
[----:B------:R-:W-:Y:S05]  /*04f0*/  BSYNC.RECONVERGENT B0 ;  /* 0x0000000000007941 */ /* 0x000fea0003800200 */
.L_x_2:
[----:B------:R-:W1:Y:S01]  /*0500*/  LDC.64 R8, c[0x0][0x388] ;  /* 0x0000e200ff087b82 */ /* 0x000e620000000a00 */
[----:B------:R-:W-:Y:S01]  /*0510*/  SHF.R.S32.HI R5, RZ, 0x1f, R4 ;  /* 0x0000001fff057819 */ /* 0x000fe20000011404 */
[----:B0-----:R-:W0:Y:S03]  /*0520*/  F2I.TRUNC.NTZ R7, R0 ;  /* 0x0000000000077305 */ /* 0x001e26000020f100 */
[----:B------:R-:W-:-:S04]  /*0530*/  LEA.HI R5, R5, R4, RZ, 0x5 ;  /* 0x0000000405057211 */ /* 0x000fc800078f28ff */
[----:B------:R-:W-:Y:S02]  /*0540*/  SHF.R.S32.HI R11, RZ, 0x5, R5 ;  /* 0x00000005ff0b7819 */ /* 0x000fe40000011405 */
[----:B------:R-:W-:-:S05]  /*0550*/  LOP3.LUT R5, R5, 0xffffffe0, RZ, 0xc0, !PT ;  /* 0xffffffe005057812 */ /* 0x000fca00078ec0ff */
[----:B------:R-:W-:-:S05]  /*0560*/  IMAD.IADD R5, R4, 0x1, -R5 ;  /* 0x0000000104057824 */ /* 0x000fca00078e0a05 */
[----:B------:R-:W-:Y:S01]  /*0570*/  ISETP.GT.AND P0, PT, R5, RZ, PT ;  /* 0x000000ff0500720c */ /* 0x000fe20003f04270 */
[----:B-1----:R-:W-:-:S03]  /*0580*/  IMAD.WIDE R8, R11, 0x24, R8 ;  /* 0x000000240b087825 */ /* 0x002fc600078e0208 */
[----:B------:R-:W-:-:S04]  /*0590*/  IADD3 R4, P1, PT, R5, R8, RZ ;  /* 0x0000000805047210 */ /* 0x000fc80007f3e0ff */
[----:B------:R-:W-:-:S05]  /*05a0*/  LEA.HI.X.SX32 R5, R5, R9, 0x1, P1 ;  /* 0x0000000905057211 */ /* 0x000fca00008f0eff */
[----:B0-----:R0:W-:Y:S01]  /*05b0*/  STG.E.U8 desc[UR6][R4.64+0x4], R7 ;  /* 0x0000040704007986 */ /* 0x0011e2000c101106 */
[----:B------:R-:W-:Y:S05]  /*05c0*/  @P0 EXIT ;  /* 0x000000000000094d */ /* 0x000fea0003800000 */
[----:B------:R-:W-:-:S04]  /*05d0*/  F2FP.F16.F32.PACK_AB R6, R6, R3 ;  /* 0x000000030606723e */ /* 0x000fc800000000ff */
[----:B0-----:R-:W-:Y:S01]  /*05e0*/  PRMT R4, R6, 0x7632, R4 ;  /* 0x0000763206047816 */ /* 0x001fe20000000004 */
[----:B------:R-:W-:Y:S04]  /*05f0*/  STG.E.U16 desc[UR6][R8.64], R6 ;  /* 0x0000000608007986 */ /* 0x000fe8000c101506 */
[----:B------:R-:W-:Y:S01]  /*0600*/  STG.E.U16 desc[UR6][R8.64+0x2], R4 ;  /* 0x0000020408007986 */ /* 0x000fe2000c101506 */
[----:B------:R-:W-:Y:S05]  /*0610*/  EXIT ;  /* 0x000000000000794d */ /* 0x000fea0003800000 */
        .weak           $__internal_0_$__cuda_sm3x_div_rn_noftz_f32_slowpath
        .type           $__internal_0_$__cuda_sm3x_div_rn_noftz_f32_slowpath,@function
        .size           $__internal_0_$__cuda_sm3x_div_rn_noftz_f32_slowpath,(.L_x_41 - $__internal_0_$__cuda_sm3x_div_rn_noftz_f32_slowpath)
$__internal_0_$__cuda_sm3x_div_rn_noftz_f32_slowpath:
[--C-:B------:R-:W-:Y:S01]  /*0620*/  SHF.R.U32.HI R7, RZ, 0x17, R3.reuse ;  /* 0x00000017ff077819 */ /* 0x100fe20000011603 */
[----:B------:R-:W-:Y:S01]  /*0630*/  BSSY.RECONVERGENT B2, `(.L_x_6) ;  /* 0x0000064000027945 */ /* 0x000fe20003800200 */
[--C-:B------:R-:W-:Y:S01]  /*0640*/  SHF.R.U32.HI R2, RZ, 0x17, R0.reuse ;  /* 0x00000017ff027819 */ /* 0x100fe20000011600 */
[----:B------:R-:W-:Y:S01]  /*0650*/  IMAD.MOV.U32 R9, RZ, RZ, R3 ;  /* 0x000000ffff097224 */ /* 0x000fe200078e0003 */
[----:B------:R-:W-:Y:S02]  /*0660*/  LOP3.LUT R14, R7, 0xff, RZ, 0xc0, !PT ;  /* 0x000000ff070e7812 */ /* 0x000fe400078ec0ff */
[----:B------:R-:W-:Y:S01]  /*0670*/  LOP3.LUT R12, R2, 0xff, RZ, 0xc0, !PT ;  /* 0x000000ff020c7812 */ /* 0x000fe200078ec0ff */
[----:B------:R-:W-:Y:S02]  /*0680*/  IMAD.MOV.U32 R2, RZ, RZ, R0 ;  /* 0x000000ffff027224 */ /* 0x000fe400078e0000 */
[----:B------:R-:W-:Y:S02]  /*0690*/  VIADD R11, R14, 0xffffffff ;  /* 0xffffffff0e0b7836 */ /* 0x000fe40000000000 */
[----:B------:R-:W-:-:S03]  /*06a0*/  VIADD R10, R12, 0xffffffff ;  /* 0xffffffff0c0a7836 */ /* 0x000fc60000000000 */
[----:B------:R-:W-:-:S04]  /*06b0*/  ISETP.GT.U32.AND P0, PT, R11, 0xfd, PT ;  /* 0x000000fd0b00780c */ /* 0x000fc80003f04070 */
[----:B------:R-:W-:-:S13]  /*06c0*/  ISETP.GT.U32.OR P0, PT, R10, 0xfd, P0 ;  /* 0x000000fd0a00780c */ /* 0x000fda0000704470 */
[----:B------:R-:W-:Y:S01]  /*06d0*/  @!P0 IMAD.MOV.U32 R7, RZ, RZ, RZ ;  /* 0x000000ffff078224 */ /* 0x000fe200078e00ff */
[----:B------:R-:W-:Y:S06]  /*06e0*/  @!P0 BRA `(.L_x_7) ;  /* 0x00000000005c8947 */ /* 0x000fec0003800000 */
[----:B------:R-:W-:Y:S02]  /*06f0*/  FSETP.GTU.FTZ.AND P0, PT, |R0|, +INF , PT ;  /* 0x7f8000000000780b */ /* 0x000fe40003f1c200 */
[----:B------:R-:W-:-:S04]  /*0700*/  FSETP.GTU.FTZ.AND P1, PT, |R3|, +INF , PT ;  /* 0x7f8000000300780b */ /* 0x000fc80003f3c200 */
[----:B------:R-:W-:-:S13]  /*0710*/  PLOP3.LUT P0, PT, P0, P1, PT, 0xf8, 0x8f ;  /* 0x00000000008f781c */ /* 0x000fda0000703f70 */
[----:B------:R-:W-:Y:S05]  /*0720*/  @P0 BRA `(.L_x_8) ;  /* 0x00000004004c0947 */ /* 0x000fea0003800000 */
[----:B------:R-:W-:-:S13]  /*0730*/  LOP3.LUT P0, RZ, R9, 0x7fffffff, R2, 0xc8, !PT ;  /* 0x7fffffff09ff7812 */ /* 0x000fda000780c802 */
[----:B------:R-:W-:Y:S05]  /*0740*/  @!P0 BRA `(.L_x_9) ;  /* 0x00000004003c8947 */ /* 0x000fea0003800000 */
[C---:B------:R-:W-:Y:S02]  /*0750*/  FSETP.NEU.FTZ.AND P2, PT, |R0|.reuse, +INF , PT ;  /* 0x7f8000000000780b */ /* 0x040fe40003f5d200 */
[----:B------:R-:W-:Y:S02]  /*0760*/  FSETP.NEU.FTZ.AND P1, PT, |R3|, +INF , PT ;  /* 0x7f8000000300780b */ /* 0x000fe40003f3d200 */
[----:B------:R-:W-:-:S11]  /*0770*/  FSETP.NEU.FTZ.AND P0, PT, |R0|, +INF , PT ;  /* 0x7f8000000000780b */ /* 0x000fd60003f1d200 */
[----:B------:R-:W-:Y:S05]  /*0780*/  @!P1 BRA !P2, `(.L_x_9) ;  /* 0x00000004002c9947 */ /* 0x000fea0005000000 */
[----:B------:R-:W-:-:S04]  /*0790*/  LOP3.LUT P2, RZ, R2, 0x7fffffff, RZ, 0xc0, !PT ;  /* 0x7fffffff02ff7812 */ /* 0x000fc8000784c0ff */
[----:B------:R-:W-:-:S13]  /*07a0*/  PLOP3.LUT P1, PT, P1, P2, PT, 0x2f, 0xf2 ;  /* 0x0000000000f2781c */ /* 0x000fda0000f24577 */
[----:B------:R-:W-:Y:S05]  /*07b0*/  @P1 BRA `(.L_x_10) ;  /* 0x0000000400181947 */ /* 0x000fea0003800000 */
[----:B------:R-:W-:-:S04]  /*07c0*/  LOP3.LUT P1, RZ, R9, 0x7fffffff, RZ, 0xc0, !PT ;  /* 0x7fffffff09ff7812 */ /* 0x000fc8000782c0ff */
[----:B------:R-:W-:-:S13]  /*07d0*/  PLOP3.LUT P0, PT, P0, P1, PT, 0x2f, 0xf2 ;  /* 0x0000000000f2781c */ /* 0x000fda0000702577 */
[----:B------:R-:W-:Y:S05]  /*07e0*/  @P0 BRA `(.L_x_11) ;  /* 0x0000000400000947 */ /* 0x000fea0003800000 */
[----:B------:R-:W-:Y:S02]  /*07f0*/  ISETP.GE.AND P0, PT, R10, RZ, PT ;  /* 0x000000ff0a00720c */ /* 0x000fe40003f06270 */
[----:B------:R-:W-:-:S11]  /*0800*/  ISETP.GE.AND P1, PT, R11, RZ, PT ;  /* 0x000000ff0b00720c */ /* 0x000fd60003f26270 */
[----:B------:R-:W-:Y:S02]  /*0810*/  @P0 IMAD.MOV.U32 R7, RZ, RZ, RZ ;  /* 0x000000ffff070224 */ /* 0x000fe400078e00ff */
[----:B------:R-:W-:Y:S01]  /*0820*/  @!P0 FFMA R2, R0, 1.84467440737095516160e+19, RZ ;  /* 0x5f80000000028823 */ /* 0x000fe200000000ff */
[----:B------:R-:W-:Y:S02]  /*0830*/  @!P0 IMAD.MOV.U32 R7, RZ, RZ, -0x40 ;  /* 0xffffffc0ff078424 */ /* 0x000fe400078e00ff */
[----:B------:R-:W-:Y:S02]  /*0840*/  @!P1 FFMA R9, R3, 1.84467440737095516160e+19, RZ ;  /* 0x5f80000003099823 */ /* 0x000fe400000000ff */
[----:B------:R-:W-:-:S07]  /*0850*/  @!P1 VIADD R7, R7, 0x40 ;  /* 0x0000004007079836 */ /* 0x000fce0000000000 */
.L_x_7:
[----:B------:R-:W-:Y:S01]  /*0860*/  LEA R10, R14, 0xc0800000, 0x17 ;  /* 0xc08000000e0a7811 */ /* 0x000fe200078eb8ff */
[----:B------:R-:W-:Y:S04]  /*0870*/  BSSY.RECONVERGENT B3, `(.L_x_12) ;  /* 0x0000036000037945 */ /* 0x000fe80003800200 */
[----:B------:R-:W-:Y:S02]  /*0880*/  IMAD.IADD R10, R9, 0x1, -R10 ;  /* 0x00000001090a7824 */ /* 0x000fe400078e0a0a */
[----:B------:R-:W-:Y:S02]  /*0890*/  VIADD R9, R12, 0xffffff81 ;  /* 0xffffff810c097836 */ /* 0x000fe40000000000 */
[----:B------:R0:W1:Y:S01]  /*08a0*/  MUFU.RCP R11, R10 ;  /* 0x0000000a000b7308 */ /* 0x0000620000001000 */
[----:B------:R-:W-:Y:S01]  /*08b0*/  FADD.FTZ R13, -R10, -RZ ;  /* 0x800000ff0a0d7221 */ /* 0x000fe20000010100 */
[C---:B------:R-:W-:Y:S01]  /*08c0*/  IMAD R2, R9.reuse, -0x800000, R2 ;  /* 0xff80000009027824 */ /* 0x040fe200078e0202 */
[----:B0-----:R-:W-:-:S05]  /*08d0*/  IADD3 R10, PT, PT, R9, 0x7f, -R14 ;  /* 0x0000007f090a7810 */ /* 0x001fca0007ffe80e */
[----:B------:R-:W-:Y:S02]  /*08e0*/  IMAD.IADD R10, R10, 0x1, R7 ;  /* 0x000000010a0a7824 */ /* 0x000fe400078e0207 */
[----:B-1----:R-:W-:-:S04]  /*08f0*/  FFMA R12, R11, R13, 1 ;  /* 0x3f8000000b0c7423 */ /* 0x002fc8000000000d */
[----:B------:R-:W-:-:S04]  /*0900*/  FFMA R16, R11, R12, R11 ;  /* 0x0000000c0b107223 */ /* 0x000fc8000000000b */
[----:B------:R-:W-:-:S04]  /*0910*/  FFMA R11, R2, R16, RZ ;  /* 0x00000010020b7223 */ /* 0x000fc800000000ff */
[----:B------:R-:W-:-:S04]  /*0920*/  FFMA R12, R13, R11, R2 ;  /* 0x0000000b0d0c7223 */ /* 0x000fc80000000002 */
[----:B------:R-:W-:-:S04]  /*0930*/  FFMA R11, R16, R12, R11 ;  /* 0x0000000c100b7223 */ /* 0x000fc8000000000b */
[----:B------:R-:W-:-:S04]  /*0940*/  FFMA R12, R13, R11, R2 ;  /* 0x0000000b0d0c7223 */ /* 0x000fc80000000002 */
[----:B------:R-:W-:-:S05]  /*0950*/  FFMA R2, R16, R12, R11 ;  /* 0x0000000c10027223 */ /* 0x000fca000000000b */
[----:B------:R-:W-:-:S04]  /*0960*/  SHF.R.U32.HI R9, RZ, 0x17, R2 ;  /* 0x00000017ff097819 */ /* 0x000fc80000011602 */
[----:B------:R-:W-:-:S05]  /*0970*/  LOP3.LUT R9, R9, 0xff, RZ, 0xc0, !PT ;  /* 0x000000ff09097812 */ /* 0x000fca00078ec0ff */
[----:B------:R-:W-:-:S04]  /*0980*/  IMAD.IADD R13, R9, 0x1, R10 ;  /* 0x00000001090d7824 */ /* 0x000fc800078e020a */
[----:B------:R-:W-:-:S05]  /*0990*/  VIADD R7, R13, 0xffffffff ;  /* 0xffffffff0d077836 */ /* 0x000fca0000000000 */
[----:B------:R-:W-:-:S13]  /*09a0*/  ISETP.GE.U32.AND P0, PT, R7, 0xfe, PT ;  /* 0x000000fe0700780c */ /* 0x000fda0003f06070 */
[----:B------:R-:W-:Y:S05]  /*09b0*/  @!P0 BRA `(.L_x_13) ;  /* 0x0000000000808947 */ /* 0x000fea0003800000 */
[----:B------:R-:W-:-:S13]  /*09c0*/  ISETP.GT.AND P0, PT, R13, 0xfe, PT ;  /* 0x000000fe0d00780c */ /* 0x000fda0003f04270 */
[----:B------:R-:W-:Y:S05]  /*09d0*/  @P0 BRA `(.L_x_14) ;  /* 0x00000000006c0947 */ /* 0x000fea0003800000 */
[----:B------:R-:W-:-:S13]  /*09e0*/  ISETP.GE.AND P0, PT, R13, 0x1, PT ;  /* 0x000000010d00780c */ /* 0x000fda0003f06270 */
[----:B------:R-:W-:Y:S05]  /*09f0*/  @P0 BRA `(.L_x_15) ;  /* 0x0000000000740947 */ /* 0x000fea0003800000 */
[----:B------:R-:W-:Y:S02]  /*0a00*/  ISETP.GE.AND P0, PT, R13, -0x18, PT ;  /* 0xffffffe80d00780c */ /* 0x000fe40003f06270 */
[----:B------:R-:W-:-:S11]  /*0a10*/  LOP3.LUT R2, R2, 0x80000000, RZ, 0xc0, !PT ;  /* 0x8000000002027812 */ /* 0x000fd600078ec0ff */
[----:B------:R-:W-:Y:S05]  /*0a20*/  @!P0 BRA `(.L_x_15) ;  /* 0x0000000000688947 */ /* 0x000fea0003800000 */
[CCC-:B------:R-:W-:Y:S01]  /*0a30*/  FFMA.RZ R7, R16.reuse, R12.reuse, R11.reuse ;  /* 0x0000000c10077223 */ /* 0x1c0fe2000000c00b */
[CCC-:B------:R-:W-:Y:S01]  /*0a40*/  FFMA.RM R10, R16.reuse, R12.reuse, R11.reuse ;  /* 0x0000000c100a7223 */ /* 0x1c0fe2000000400b */
[C---:B------:R-:W-:Y:S02]  /*0a50*/  ISETP.NE.AND P2, PT, R13.reuse, RZ, PT ;  /* 0x000000ff0d00720c */ /* 0x040fe40003f45270 */
[----:B------:R-:W-:Y:S02]  /*0a60*/  ISETP.NE.AND P1, PT, R13, RZ, PT ;  /* 0x000000ff0d00720c */ /* 0x000fe40003f25270 */
[----:B------:R-:W-:Y:S01]  /*0a70*/  LOP3.LUT R9, R7, 0x7fffff, RZ, 0xc0, !PT ;  /* 0x007fffff07097812 */ /* 0x000fe200078ec0ff */
[----:B------:R-:W-:Y:S01]  /*0a80*/  FFMA.RP R7, R16, R12, R11 ;  /* 0x0000000c10077223 */ /* 0x000fe2000000800b */
[----:B------:R-:W-:Y:S02]  /*0a90*/  VIADD R12, R13, 0x20 ;  /* 0x000000200d0c7836 */ /* 0x000fe40000000000 */
[----:B------:R-:W-:Y:S01]  /*0aa0*/  LOP3.LUT R9, R9, 0x800000, RZ, 0xfc, !PT ;  /* 0x0080000009097812 */ /* 0x000fe200078efcff */
[----:B------:R-:W-:Y:S01]  /*0ab0*/  IMAD.MOV R11, RZ, RZ, -R13 ;  /* 0x000000ffff0b7224 */ /* 0x000fe200078e0a0d */
[----:B------:R-:W-:-:S02]  /*0ac0*/  FSETP.NEU.FTZ.AND P0, PT, R7, R10, PT ;  /* 0x0000000a0700720b */ /* 0x000fc40003f1d000 */
[----:B------:R-:W-:Y:S02]  /*0ad0*/  SHF.L.U32 R12, R9, R12, RZ ;  /* 0x0000000c090c7219 */ /* 0x000fe400000006ff */
[----:B------:R-:W-:Y:S02]  /*0ae0*/  SEL R10, R11, RZ, P2 ;  /* 0x000000ff0b0a7207 */ /* 0x000fe40001000000 */
[----:B------:R-:W-:Y:S02]  /*0af0*/  ISETP.NE.AND P1, PT, R12, RZ, P1 ;  /* 0x000000ff0c00720c */ /* 0x000fe40000f25270 */
[----:B------:R-:W-:Y:S02]  /*0b00*/  SHF.R.U32.HI R10, RZ, R10, R9 ;  /* 0x0000000aff0a7219 */ /* 0x000fe40000011609 */
[----:B------:R-:W-:Y:S02]  /*0b10*/  PLOP3.LUT P0, PT, P0, P1, PT, 0xf8, 0x8f ;  /* 0x00000000008f781c */ /* 0x000fe40000703f70 */
[----:B------:R-:W-:-:S02]  /*0b20*/  SHF.R.U32.HI R12, RZ, 0x1, R10 ;  /* 0x00000001ff0c7819 */ /* 0x000fc4000001160a */
[----:B------:R-:W-:-:S04]  /*0b30*/  SEL R7, RZ, 0x1, !P0 ;  /* 0x00000001ff077807 */ /* 0x000fc80004000000 */
[----:B------:R-:W-:-:S04]  /*0b40*/  LOP3.LUT R7, R7, 0x1, R12, 0xf8, !PT ;  /* 0x0000000107077812 */ /* 0x000fc800078ef80c */
[----:B------:R-:W-:-:S05]  /*0b50*/  LOP3.LUT R7, R7, R10, RZ, 0xc0, !PT ;  /* 0x0000000a07077212 */ /* 0x000fca00078ec0ff */
[----:B------:R-:W-:-:S05]  /*0b60*/  IMAD.IADD R7, R12, 0x1, R7 ;  /* 0x000000010c077824 */ /* 0x000fca00078e0207 */
[----:B------:R-:W-:Y:S01]  /*0b70*/  LOP3.LUT R2, R7, R2, RZ, 0xfc, !PT ;  /* 0x0000000207027212 */ /* 0x000fe200078efcff */
[----:B------:R-:W-:Y:S06]  /*0b80*/  BRA `(.L_x_15) ;  /* 0x0000000000107947 */ /* 0x000fec0003800000 */
.L_x_14:
[----:B------:R-:W-:-:S04]  /*0b90*/  LOP3.LUT R2, R2, 0x80000000, RZ, 0xc0, !PT ;  /* 0x8000000002027812 */ /* 0x000fc800078ec0ff */
[----:B------:R-:W-:Y:S01]  /*0ba0*/  LOP3.LUT R2, R2, 0x7f800000, RZ, 0xfc, !PT ;  /* 0x7f80000002027812 */ /* 0x000fe200078efcff */
[----:B------:R-:W-:Y:S06]  /*0bb0*/  BRA `(.L_x_15) ;  /* 0x0000000000047947 */ /* 0x000fec0003800000 */
.L_x_13:
[----:B------:R-:W-:-:S07]  /*0bc0*/  IMAD R2, R10, 0x800000, R2 ;  /* 0x008000000a027824 */ /* 0x000fce00078e0202 */
.L_x_15:
[----:B------:R-:W-:Y:S05]  /*0bd0*/  BSYNC.RECONVERGENT B3 ;  /* 0x0000000000037941 */ /* 0x000fea0003800200 */
.L_x_12:
[----:B------:R-:W-:Y:S05]  /*0be0*/  BRA `(.L_x_16) ;  /* 0x0000000000207947 */ /* 0x000fea0003800000 */
.L_x_11:
[----:B------:R-:W-:-:S04]  /*0bf0*/  LOP3.LUT R2, R9, 0x80000000, R2, 0x48, !PT ;  /* 0x8000000009027812 */ /* 0x000fc800078e4802 */
[----:B------:R-:W-:Y:S01]  /*0c00*/  LOP3.LUT R2, R2, 0x7f800000, RZ, 0xfc, !PT ;  /* 0x7f80000002027812 */ /* 0x000fe200078efcff */
[----:B------:R-:W-:Y:S06]  /*0c10*/  BRA `(.L_x_16) ;  /* 0x0000000000147947 */ /* 0x000fec0003800000 */
.L_x_10:
[----:B------:R-:W-:Y:S01]  /*0c20*/  LOP3.LUT R2, R9, 0x80000000, R2, 0x48, !PT ;  /* 0x8000000009027812 */ /* 0x000fe200078e4802 */
[----:B------:R-:W-:Y:S06]  /*0c30*/  BRA `(.L_x_16) ;  /* 0x00000000000c7947 */ /* 0x000fec0003800000 */
.L_x_9:
[----:B------:R-:W0:Y:S01]  /*0c40*/  MUFU.RSQ R2, -QNAN ;  /* 0xffc0000000027908 */ /* 0x000e220000001400 */
[----:B------:R-:W-:Y:S05]  /*0c50*/  BRA `(.L_x_16) ;  /* 0x0000000000047947 */ /* 0x000fea0003800000 */
.L_x_8:
[----:B------:R-:W-:-:S07]  /*0c60*/  FADD.FTZ R2, R0, R3 ;  /* 0x0000000300027221 */ /* 0x000fce0000010000 */
.L_x_16:
[----:B------:R-:W-:Y:S05]  /*0c70*/  BSYNC.RECONVERGENT B2 ;  /* 0x0000000000027941 */ /* 0x000fea0003800200 */
.L_x_6:
[----:B------:R-:W-:-:S04]  /*0c80*/  IMAD.MOV.U32 R9, RZ, RZ, 0x0 ;  /* 0x00000000ff097424 */ /* 0x000fc800078e00ff */
[----:B0-----:R-:W-:Y:S05]  /*0c90*/  RET.REL.NODEC R8 `(_Z13quantize_q8_1PKfPvii) ;  /* 0xfffffff008d87950 */ /* 0x001fea0003c3ffff */
.L_x_17:
[----:B------:R-:W-:-:S00]  /*0ca0*/  BRA `(.L_x_17) ;  /* 0xfffffffc00fc7947 */ /* 0x000fc0000383ffff */
[----:B------:R-:W-:-:S00]  /*0cb0*/  NOP ;  /* 0x0000000000007918 */ /* 0x000fc00000000000 */
        /* <DEDUP_REMOVED lines=12> */
.L_x_41:


//--------------------- .text._Z21mul_mat_vec_q_interopILi32ELi8E10block_q8_0Li2EXadL_ZN34_INTERNAL_01f13dee_4_k_cu_c59103f717vec_dot_q8_0_q8_1EPKvPK10block_q8_1RKiEEEvS3_S3_Pfii --------------------------
	.section	.text._Z21mul_mat_vec_q_interopILi32ELi8E10block_q8_0Li2EXadL_ZN34_INTERNAL_01f13dee_4_k_cu_c59103f717vec_dot_q8_0_q8_1EPKvPK10block_q8_1RKiEEEvS3_S3_Pfii,"ax",@progbits
	.align	128
.text._Z21mul_mat_vec_q_interopILi32ELi8E10block_q8_0Li2EXadL_ZN34_INTERNAL_01f13dee_4_k_cu_c59103f717vec_dot_q8_0_q8_1EPKvPK10block_q8_1RKiEEEvS3_S3_Pfii:
        .type           _Z21mul_mat_vec_q_interopILi32ELi8E10block_q8_0Li2EXadL_ZN34_INTERNAL_01f13dee_4_k_cu_c59103f717vec_dot_q8_0_q8_1EPKvPK10block_q8_1RKiEEEvS3_S3_Pfii,@function
        .size           _Z21mul_mat_vec_q_interopILi32ELi8E10block_q8_0Li2EXadL_ZN34_INTERNAL_01f13dee_4_k_cu_c59103f717vec_dot_q8_0_q8_1EPKvPK10block_q8_1RKiEEEvS3_S3_Pfii,(.L_x_43 - _Z21mul_mat_vec_q_interopILi32ELi8E10block_q8_0Li2EXadL_ZN34_INTERNAL_01f13dee_4_k_cu_c59103f717vec_dot_q8_0_q8_1EPKvPK10block_q8_1RKiEEEvS3_S3_Pfii)
        .other          _Z21mul_mat_vec_q_interopILi32ELi8E10block_q8_0Li2EXadL_ZN34_INTERNAL_01f13dee_4_k_cu_c59103f717vec_dot_q8_0_q8_1EPKvPK10block_q8_1RKiEEEvS3_S3_Pfii,@"STO_CUDA_ENTRY STV_DEFAULT"
_Z21mul_mat_vec_q_interopILi32ELi8E10block_q8_0Li2EXadL_ZN34_INTERNAL_01f13dee_4_k_cu_c59103f717vec_dot_q8_0_q8_1EPKvPK10block_q8_1RKiEEEvS3_S3_Pfii:
[----:B------:R-:W-:Y:S01]  /*0000*/  LDC R1, c[0x0][0x37c] ;  /* 0x0000df00ff017b82 */ /* 0x000fe20000000800 */
[----:B------:R-:W0:Y:S07]  /*0010*/  S2R R3, SR_TID.Y ;  /* 0x0000000000037919 */ /* 0x000e2e0000002200 */
[----:B------:R-:W0:Y:S01]  /*0020*/  S2UR UR4, SR_CTAID.X ;  /* 0x00000000000479c3 */ /* 0x000e220000002500 */
[----:B------:R-:W1:Y:S07]  /*0030*/  LDCU UR5, c[0x0][0x39c] ;  /* 0x00007380ff0577ac */ /* 0x000e6e0008000800 */
[----:B------:R-:W0:Y:S02]  /*0040*/  LDC R0, c[0x0][0x364] ;  /* 0x0000d900ff007b82 */ /* 0x000e240000000800 */
[----:B0-----:R-:W-:-:S05]  /*0050*/  IMAD R0, R0, UR4, R3 ;  /* 0x0000000400007c24 */ /* 0x001fca000f8e0203 */
[----:B-1----:R-:W-:-:S13]  /*0060*/  ISETP.GE.AND P0, PT, R0, UR5, PT ;  /* 0x0000000500007c0c */ /* 0x002fda000bf06270 */
[----:B------:R-:W-:Y:S05]  /*0070*/  @P0 EXIT ;  /* 0x000000000000094d */ /* 0x000fea0003800000 */
[----:B------:R-:W0:Y:S01]  /*0080*/  S2R R23, SR_TID.X ;  /* 0x0000000000177919 */ /* 0x000e220000002100 */
[----:B------:R-:W1:Y:S01]  /*0090*/  LDCU UR5, c[0x0][0x398] ;  /* 0x00007300ff0577ac */ /* 0x000e620008000800 */
[----:B------:R-:W-:Y:S01]  /*00a0*/  BSSY.RECONVERGENT B0, `(.L_x_18) ;  /* 0x0000096000007945 */ /* 0x000fe20003800200 */
[----:B------:R-:W-:Y:S01]  /*00b0*/  HFMA2 R14, -RZ, RZ, 0, 0 ;  /* 0x00000000ff0e7431 */ /* 0x000fe200000001ff */
[----:B------:R-:W2:Y:S01]  /*00c0*/  LDCU.64 UR6, c[0x0][0x358] ;  /* 0x00006b00ff0677ac */ /* 0x000ea20008000a00 */
[----:B-1----:R-:W-:-:S04]  /*00d0*/  USHF.R.S32.HI UR4, URZ, 0x1f, UR5 ;  /* 0x0000001fff047899 */ /* 0x002fc80008011405 */
[----:B------:R-:W-:-:S04]  /*00e0*/  ULEA.HI UR4, UR4, UR5, URZ, 0x5 ;  /* 0x0000000504047291 */ /* 0x000fc8000f8f28ff */
[----:B------:R-:W-:Y:S01]  /*00f0*/  USHF.R.S32.HI UR5, URZ, 0x5, UR4 ;  /* 0x00000005ff057899 */ /* 0x000fe20008011404 */
[----:B0-----:R-:W-:-:S05]  /*0100*/  SHF.R.U32.HI R10, RZ, 0x2, R23 ;  /* 0x00000002ff0a7819 */ /* 0x001fca0000011617 */
[----:B------:R-:W-:-:S13]  /*0110*/  ISETP.GE.AND P0, PT, R10, UR5, PT ;  /* 0x000000050a007c0c */ /* 0x000fda000bf06270 */
[----:B--2---:R-:W-:Y:S05]  /*0120*/  @P0 BRA `(.L_x_19) ;  /* 0x0000000800340947 */ /* 0x004fea0003800000 */
[----:B------:R-:W-:Y:S01]  /*0130*/  LOP3.LUT R2, RZ, R10, RZ, 0x33, !PT ;  /* 0x0000000aff027212 */ /* 0x000fe200078e33ff */
[----:B------:R-:W-:Y:S01]  /*0140*/  IMAD.SHL.U32 R13, R23, 0x2, RZ ;  /* 0x00000002170d7824 */ /* 0x000fe200078e00ff */
[----:B------:R-:W-:Y:S01]  /*0150*/  BSSY.RECONVERGENT B1, `(.L_x_20) ;  /* 0x0000035000017945 */ /* 0x000fe20003800200 */
[----:B------:R-:W-:Y:S01]  /*0160*/  IMAD R11, R0, UR5, RZ ;  /* 0x00000005000b7c24 */ /* 0x000fe2000f8e02ff */
[----:B------:R-:W-:Y:S02]  /*0170*/  IADD3 R4, PT, PT, R2, UR5, RZ ;  /* 0x0000000502047c10 */ /* 0x000fe4000fffe0ff */
[----:B------:R-:W-:Y:S02]  /*0180*/  MOV R14, RZ ;  /* 0x000000ff000e7202 */ /* 0x000fe40000000f00 */
[C---:B------:R-:W-:Y:S02]  /*0190*/  LOP3.LUT R2, R4.reuse, 0x18, RZ, 0xc0, !PT ;  /* 0x0000001804027812 */ /* 0x040fe400078ec0ff */
[----:B------:R-:W-:-:S02]  /*01a0*/  ISETP.GE.U32.AND P0, PT, R4, 0x18, PT ;  /* 0x000000180400780c */ /* 0x000fc40003f06070 */
[----:B------:R-:W-:Y:S02]  /*01b0*/  ISETP.NE.AND P1, PT, R2, 0x18, PT ;  /* 0x000000180200780c */ /* 0x000fe40003f25270 */
[----:B------:R-:W-:-:S11]  /*01c0*/  LOP3.LUT R13, R13, 0x6, RZ, 0xc0, !PT ;  /* 0x000000060d0d7812 */ /* 0x000fd600078ec0ff */
[----:B------:R-:W-:Y:S05]  /*01d0*/  @!P1 BRA `(.L_x_21) ;  /* 0x0000000000b09947 */ /* 0x000fea0003800000 */
[----:B------:R-:W0:Y:S01]  /*01e0*/  LDC.64 R2, c[0x0][0x388] ;  /* 0x0000e200ff027b82 */ /* 0x000e220000000a00 */
[----:B------:R-:W-:Y:S01]  /*01f0*/  SHF.R.U64 R5, R23, 0x2, RZ ;  /* 0x0000000217057819 */ /* 0x000fe200000012ff */
[----:B------:R-:W-:Y:S01]  /*0200*/  UMOV UR4, URZ ;  /* 0x000000ff00047c82 */ /* 0x000fe20008000000 */
[----:B------:R-:W-:Y:S01]  /*0210*/  LEA.HI R4, R4, 0x1, RZ, 0x1d ;  /* 0x0000000104047811 */ /* 0x000fe200078fe8ff */
[----:B------:R-:W-:Y:S01]  /*0220*/  IMAD.MOV.U32 R14, RZ, RZ, RZ ;  /* 0x000000ffff0e7224 */ /* 0x000fe200078e00ff */
[----:B------:R-:W-:Y:S02]  /*0230*/  SHF.L.U32 R15, R13, 0x2, RZ ;  /* 0x000000020d0f7819 */ /* 0x000fe400000006ff */
[----:B------:R-:W-:Y:S02]  /*0240*/  LOP3.LUT R4, R4, 0x3, RZ, 0xc0, !PT ;  /* 0x0000000304047812 */ /* 0x000fe400078ec0ff */
[----:B------:R-:W-:Y:S02]  /*0250*/  IADD3 R9, PT, PT, R10, R11, RZ ;  /* 0x0000000b0a097210 */ /* 0x000fe40007ffe0ff */
[----:B------:R-:W-:Y:S01]  /*0260*/  IADD3 R16, PT, PT, -R4, RZ, RZ ;  /* 0x000000ff04107210 */ /* 0x000fe20007ffe1ff */
[----:B0-----:R-:W-:-:S04]  /*0270*/  IMAD.WIDE.U32 R2, R5, 0x24, R2 ;  /* 0x0000002405027825 */ /* 0x001fc800078e0002 */
[----:B------:R-:W-:Y:S01]  /*0280*/  IMAD.MOV.U32 R12, RZ, RZ, R2 ;  /* 0x000000ffff0c7224 */ /* 0x000fe200078e0002 */
[----:B------:R-:W-:-:S07]  /*0290*/  IADD3 R8, PT, PT, R3, UR4, RZ ;  /* 0x0000000403087c10 */ /* 0x000fce000fffe0ff */
.L_x_22:
[----:B------:R-:W0:Y:S01]  /*02a0*/  LDC.64 R2, c[0x0][0x380] ;  /* 0x0000e000ff027b82 */ /* 0x000e220000000a00 */
[----:B------:R-:W-:-:S05]  /*02b0*/  IADD3 R4, P2, PT, R15, R12, RZ ;  /* 0x0000000c0f047210 */ /* 0x000fca0007f5e0ff */
[----:B------:R-:W-:-:S05]  /*02c0*/  IMAD.X R5, RZ, RZ, R8, P2 ;  /* 0x000000ffff057224 */ /* 0x000fca00010e0608 */
[----:B------:R-:W2:Y:S04]  /*02d0*/  LDG.E.CONSTANT R20, desc[UR6][R4.64+0x4] ;  /* 0x0000040604147981 */ /* 0x000ea8000c1e9900 */
[----:B------:R1:W3:Y:S01]  /*02e0*/  LDG.E.CONSTANT R24, desc[UR6][R4.64+0x8] ;  /* 0x0000080604187981 */ /* 0x0002e2000c1e9900 */
[----:B0-----:R-:W-:-:S03]  /*02f0*/  IMAD.WIDE R2, R9, 0x22, R2 ;  /* 0x0000002209027825 */ /* 0x001fc600078e0202 */
[----:B------:R-:W-:Y:S02]  /*0300*/  IADD3 R6, P1, PT, R15, R2, RZ ;  /* 0x000000020f067210 */ /* 0x000fe40007f3e0ff */
[----:B-1----:R-:W-:Y:S01]  /*0310*/  MOV R4, R12 ;  /* 0x0000000c00047202 */ /* 0x002fe20000000f00 */
[----:B------:R-:W4:Y:S01]  /*0320*/  LDG.E.U16.CONSTANT R2, desc[UR6][R2.64] ;  /* 0x0000000602027981 */ /* 0x000f22000c1e9500 */
[----:B------:R-:W-:-:S05]  /*0330*/  IADD3.X R7, PT, PT, RZ, R3, RZ, P1, !PT ;  /* 0x00000003ff077210 */ /* 0x000fca0000ffe4ff */
[----:B------:R-:W5:Y:S04]  /*0340*/  LDG.E.U16.CONSTANT R17, desc[UR6][R6.64+0x2] ;  /* 0x0000020606117981 */ /* 0x000f68000c1e9500 */
[----:B------:R-:W5:Y:S01]  /*0350*/  LDG.E.U16.CONSTANT R18, desc[UR6][R6.64+0x4] ;  /* 0x0000040606127981 */ /* 0x000f62000c1e9500 */
[----:B------:R-:W-:-:S03]  /*0360*/  MOV R5, R8 ;  /* 0x0000000800057202 */ /* 0x000fc60000000f00 */
[----:B------:R-:W3:Y:S04]  /*0370*/  LDG.E.U16.CONSTANT R19, desc[UR6][R6.64+0x6] ;  /* 0x0000060606137981 */ /* 0x000ee8000c1e9500 */
[----:B------:R4:W3:Y:S04]  /*0380*/  LDG.E.U16.CONSTANT R22, desc[UR6][R6.64+0x8] ;  /* 0x0000080606167981 */ /* 0x0008e8000c1e9500 */
[----:B------:R-:W3:Y:S01]  /*0390*/  LDG.E.U16.CONSTANT R21, desc[UR6][R4.64] ;  /* 0x0000000604157981 */ /* 0x000ee2000c1e9500 */
[----:B------:R-:W-:-:S04]  /*03a0*/  IADD3 R16, PT, PT, R16, 0x1, RZ ;  /* 0x0000000110107810 */ /* 0x000fc80007ffe0ff */
[----:B------:R-:W-:Y:S02]  /*03b0*/  ISETP.NE.AND P1, PT, R16, RZ, PT ;  /* 0x000000ff1000720c */ /* 0x000fe40003f25270 */
[----:B------:R-:W-:Y:S01]  /*03c0*/  IADD3 R12, P2, PT, R12, 0x120, RZ ;  /* 0x000001200c0c7810 */ /* 0x000fe20007f5e0ff */
[----:B------:R-:W-:Y:S01]  /*03d0*/  VIADD R9, R9, 0x8 ;  /* 0x0000000809097836 */ /* 0x000fe20000000000 */
[----:B------:R-:W-:Y:S02]  /*03e0*/  IADD3 R10, PT, PT, R10, 0x8, RZ ;  /* 0x000000080a0a7810 */ /* 0x000fe40007ffe0ff */
[----:B------:R-:W-:Y:S01]  /*03f0*/  IADD3.X R8, PT, PT, RZ, R8, RZ, P2, !PT ;  /* 0x00000008ff087210 */ /* 0x000fe200017fe4ff */
[----:B----4-:R-:W-:Y:S01]  /*0400*/  HADD2.F32 R6, -RZ, R2.H0_H0 ;  /* 0x20000002ff067230 */ /* 0x010fe20000004100 */
[----:B-----5:R-:W-:-:S05]  /*0410*/  LEA R17, R18, R17, 0x10 ;  /* 0x0000001112117211 */ /* 0x020fca00078e80ff */
[----:B--2---:R-:W-:Y:S02]  /*0420*/  IDP.4A.S8.S8 R17, R17, R20, RZ ;  /* 0x0000001411117226 */ /* 0x004fe400000006ff */
[----:B---3--:R-:W-:-:S04]  /*0430*/  IMAD R19, R22, 0x10000, R19 ;  /* 0x0001000016137824 */ /* 0x008fc800078e0213 */
[----:B------:R-:W-:Y:S02]  /*0440*/  IDP.4A.S8.S8 R17, R19, R24, R17 ;  /* 0x0000001813117226 */ /* 0x000fe40000000611 */
[----:B------:R-:W-:-:S03]  /*0450*/  HADD2.F32 R21, -RZ, R21.H0_H0 ;  /* 0x20000015ff157230 */ /* 0x000fc60000004100 */
[----:B------:R-:W-:Y:S02]  /*0460*/  I2FP.F32.S32 R17, R17 ;  /* 0x0000001100117245 */ /* 0x000fe40000201400 */
[----:B------:R-:W-:-:S04]  /*0470*/  FMUL R21, R6, R21 ;  /* 0x0000001506157220 */ /* 0x000fc80000400000 */
[----:B------:R-:W-:Y:S01]  /*0480*/  FFMA R14, R21, R17, R14 ;  /* 0x00000011150e7223 */ /* 0x000fe2000000000e */
[----:B------:R-:W-:Y:S06]  /*0490*/  @P1 BRA `(.L_x_22) ;  /* 0xfffffffc00801947 */ /* 0x000fec000383ffff */
.L_x_21:
[----:B------:R-:W-:Y:S05]  /*04a0*/  BSYNC.RECONVERGENT B1 ;  /* 0x0000000000017941 */ /* 0x000fea0003800200 */
.L_x_20:
[----:B------:R-:W-:Y:S05]  /*04b0*/  @!P0 BRA `(.L_x_19) ;  /* 0x0000000400508947 */ /* 0x000fea0003800000 */
[----:B------:R-:W0:Y:S01]  /*04c0*/  LDC.64 R2, c[0x0][0x388] ;  /* 0x0000e200ff027b82 */ /* 0x000e220000000a00 */
[----:B------:R-:W-:Y:S02]  /*04d0*/  SHF.L.U32 R13, R13, 0x2, RZ ;  /* 0x000000020d0d7819 */ /* 0x000fe400000006ff */
[C---:B------:R-:W-:Y:S01]  /*04e0*/  IADD3 R11, PT, PT, R10.reuse, R11, RZ ;  /* 0x0000000b0a0b7210 */ /* 0x040fe20007ffe0ff */
[----:B0-----:R-:W-:-:S07]  /*04f0*/  IMAD.WIDE.U32 R2, R10, 0x24, R2 ;  /* 0x000000240a027825 */ /* 0x001fce00078e0002 */
.L_x_23:
[----:B------:R-:W0:Y:S01]  /*0500*/  LDC.64 R8, c[0x0][0x380] ;  /* 0x0000e000ff087b82 */ /* 0x000e220000000a00 */
[----:B------:R-:W-:Y:S01]  /*0510*/  IADD3 R6, P1, PT, R13, R2, RZ ;  /* 0x000000020d067210 */ /* 0x000fe20007f3e0ff */
[----:B------:R-:W2:Y:S04]  /*0520*/  LDG.E.U16.CONSTANT R19, desc[UR6][R2.64] ;  /* 0x0000000602137981 */ /* 0x000ea8000c1e9500 */
[----:B------:R-:W-:Y:S01]  /*0530*/  IMAD.X R7, RZ, RZ, R3, P1 ;  /* 0x000000ffff077224 */ /* 0x000fe200008e0603 */
[----:B------:R-:W3:Y:S04]  /*0540*/  LDG.E.U16.CONSTANT R24, desc[UR6][R2.64+0x120] ;  /* 0x0001200602187981 */ /* 0x000ee8000c1e9500 */
[----:B------:R-:W4:Y:S04]  /*0550*/  LDG.E.CONSTANT R21, desc[UR6][R6.64+0x4] ;  /* 0x0000040606157981 */ /* 0x000f28000c1e9900 */
[----:B------:R-:W5:Y:S01]  /*0560*/  LDG.E.CONSTANT R25, desc[UR6][R6.64+0x8] ;  /* 0x0000080606197981 */ /* 0x000f62000c1e9900 */
[----:B0-----:R-:W-:-:S03]  /*0570*/  IMAD.WIDE R8, R11, 0x22, R8 ;  /* 0x000000220b087825 */ /* 0x001fc600078e0208 */
[----:B------:R-:W-:Y:S02]  /*0580*/  IADD3 R4, P0, PT, R13, R8, RZ ;  /* 0x000000080d047210 */ /* 0x000fe40007f1e0ff */
[----:B------:R-:W3:Y:S02]  /*0590*/  LDG.E.U16.CONSTANT R20, desc[UR6][R8.64] ;  /* 0x0000000608147981 */ /* 0x000ee4000c1e9500 */
[----:B------:R-:W-:-:S05]  /*05a0*/  IADD3.X R5, PT, PT, RZ, R9, RZ, P0, !PT ;  /* 0x00000009ff057210 */ /* 0x000fca00007fe4ff */
[----:B------:R-:W2:Y:S04]  /*05b0*/  LDG.E.U16.CONSTANT R16, desc[UR6][R4.64+0x2] ;  /* 0x0000020604107981 */ /* 0x000ea8000c1e9500 */
[----:B------:R-:W2:Y:S04]  /*05c0*/  LDG.E.U16.CONSTANT R17, desc[UR6][R4.64+0x4] ;  /* 0x0000040604117981 */ /* 0x000ea8000c1e9500 */
[----:B------:R-:W5:Y:S04]  /*05d0*/  LDG.E.U16.CONSTANT R18, desc[UR6][R4.64+0x6] ;  /* 0x0000060604127981 */ /* 0x000f68000c1e9500 */
[----:B------:R-:W5:Y:S04]  /*05e0*/  LDG.E.U16.CONSTANT R27, desc[UR6][R4.64+0x8] ;  /* 0x00000806041b7981 */ /* 0x000f68000c1e9500 */
[----:B------:R-:W3:Y:S04]  /*05f0*/  LDG.E.U16.CONSTANT R12, desc[UR6][R4.64+0x112] ;  /* 0x00011206040c7981 */ /* 0x000ee8000c1e9500 */
[----:B------:R-:W3:Y:S01]  /*0600*/  LDG.E.U16.CONSTANT R15, desc[UR6][R4.64+0x114] ;  /* 0x00011406040f7981 */ /* 0x000ee2000c1e9500 */
[----:B--2---:R-:W-:-:S03]  /*0610*/  LEA R16, R17, R16, 0x10 ;  /* 0x0000001011107211 */ /* 0x004fc600078e80ff */
[----:B------:R-:W2:Y:S02]  /*0620*/  LDG.E.U16.CONSTANT R17, desc[UR6][R4.64+0x118] ;  /* 0x0001180604117981 */ /* 0x000ea4000c1e9500 */
[----:B----4-:R-:W-:Y:S02]  /*0630*/  IDP.4A.S8.S8 R16, R16, R21, RZ ;  /* 0x0000001510107226 */ /* 0x010fe400000006ff */
[----:B------:R-:W4:Y:S01]  /*0640*/  LDG.E.CONSTANT R21, desc[UR6][R6.64+0x124] ;  /* 0x0001240606157981 */ /* 0x000f22000c1e9900 */
[----:B-----5:R-:W-:-:S03]  /*0650*/  LEA R22, R27, R18, 0x10 ;  /* 0x000000121b167211 */ /* 0x020fc600078e80ff */
[----:B------:R-:W2:Y:S02]  /*0660*/  LDG.E.U16.CONSTANT R18, desc[UR6][R4.64+0x116] ;  /* 0x0001160604127981 */ /* 0x000ea4000c1e9500 */
[----:B------:R-:W-:Y:S02]  /*0670*/  IDP.4A.S8.S8 R25, R22, R25, R16 ;  /* 0x0000001916197226 */ /* 0x000fe40000000610 */
[----:B------:R-:W5:Y:S04]  /*0680*/  LDG.E.U16.CONSTANT R22, desc[UR6][R8.64+0x110] ;  /* 0x0001100608167981 */ /* 0x000f68000c1e9500 */
[----:B------:R-:W5:Y:S01]  /*0690*/  LDG.E.CONSTANT R16, desc[UR6][R6.64+0x128] ;  /* 0x0001280606107981 */ /* 0x000f62000c1e9900 */
[----:B---3--:R-:W-:-:S03]  /*06a0*/  LEA R28, R15, R12, 0x10 ;  /* 0x0000000c0f1c7211 */ /* 0x008fc600078e80ff */
[----:B------:R-:W3:Y:S04]  /*06b0*/  LDG.E.U16.CONSTANT R15, desc[UR6][R4.64+0x222] ;  /* 0x00022206040f7981 */ /* 0x000ee8000c1e9500 */
[----:B------:R-:W3:Y:S01]  /*06c0*/  LDG.E.U16.CONSTANT R12, desc[UR6][R4.64+0x224] ;  /* 0x00022406040c7981 */ /* 0x000ee2000c1e9500 */
[----:B------:R-:W-:Y:S02]  /*06d0*/  HADD2.F32 R26, -RZ, R19.H0_H0 ;  /* 0x20000013ff1a7230 */ /* 0x000fe40000004100 */
[----:B------:R-:W-:Y:S01]  /*06e0*/  HADD2.F32 R19, -RZ, R20.H0_H0 ;  /* 0x20000014ff137230 */ /* 0x000fe20000004100 */
[----:B------:R-:W-:Y:S01]  /*06f0*/  I2FP.F32.S32 R25, R25 ;  /* 0x0000001900197245 */ /* 0x000fe20000201400 */
[----:B------:R-:W-:Y:S02]  /*0700*/  HADD2.F32 R27, -RZ, R24.H0_H0 ;  /* 0x20000018ff1b7230 */ /* 0x000fe40000004100 */
[----:B------:R-:W3:Y:S01]  /*0710*/  LDG.E.U16.CONSTANT R24, desc[UR6][R4.64+0x332] ;  /* 0x0003320604187981 */ /* 0x000ee2000c1e9500 */
[----:B------:R-:W-:-:S03]  /*0720*/  FMUL R19, R19, R26 ;  /* 0x0000001a13137220 */ /* 0x000fc60000400000 */
[----:B------:R-:W3:Y:S01]  /*0730*/  LDG.E.U16.CONSTANT R26, desc[UR6][R4.64+0x338] ;  /* 0x00033806041a7981 */ /* 0x000ee2000c1e9500 */
[----:B------:R-:W-:-:S03]  /*0740*/  FFMA R14, R19, R25, R14 ;  /* 0x00000019130e7223 */ /* 0x000fc6000000000e */
[----:B------:R-:W3:Y:S01]  /*0750*/  LDG.E.U16.CONSTANT R25, desc[UR6][R4.64+0x334] ;  /* 0x0003340604197981 */ /* 0x000ee2000c1e9500 */
[----:B----4-:R-:W-:-:S03]  /*0760*/  IDP.4A.S8.S8 R21, R28, R21, RZ ;  /* 0x000000151c157226 */ /* 0x010fc600000006ff */
[----:B------:R-:W4:Y:S01]  /*0770*/  LDG.E.CONSTANT R28, desc[UR6][R6.64+0x368] ;  /* 0x00036806061c7981 */ /* 0x000f22000c1e9900 */
[----:B--2---:R-:W-:-:S03]  /*0780*/  IMAD R20, R17, 0x10000, R18 ;  /* 0x0001000011147824 */ /* 0x004fc600078e0212 */
[----:B------:R-:W2:Y:S01]  /*0790*/  LDG.E.U16.CONSTANT R17, desc[UR6][R8.64+0x220] ;  /* 0x0002200608117981 */ /* 0x000ea2000c1e9500 */
[----:B-----5:R-:W-:-:S03]  /*07a0*/  HADD2.F32 R22, -RZ, R22.H0_H0 ;  /* 0x20000016ff167230 */ /* 0x020fc60000004100 */
[----:B------:R-:W5:Y:S01]  /*07b0*/  LDG.E.U16.CONSTANT R18, desc[UR6][R8.64+0x330] ;  /* 0x0003300608127981 */ /* 0x000f62000c1e9500 */
[----:B------:R-:W-:Y:S02]  /*07c0*/  IDP.4A.S8.S8 R19, R20, R16, R21 ;  /* 0x0000001014137226 */ /* 0x000fe40000000615 */
[----:B------:R-:W-:Y:S01]  /*07d0*/  FMUL R21, R22, R27 ;  /* 0x0000001b16157220 */ /* 0x000fe20000400000 */
[----:B------:R-:W4:Y:S04]  /*07e0*/  LDG.E.U16.CONSTANT R20, desc[UR6][R4.64+0x226] ;  /* 0x0002260604147981 */ /* 0x000f28000c1e9500 */
[----:B------:R-:W4:Y:S04]  /*07f0*/  LDG.E.U16.CONSTANT R27, desc[UR6][R4.64+0x228] ;  /* 0x00022806041b7981 */ /* 0x000f28000c1e9500 */
[----:B------:R-:W5:Y:S01]  /*0800*/  LDG.E.CONSTANT R16, desc[UR6][R6.64+0x244] ;  /* 0x0002440606107981 */ /* 0x000f62000c1e9900 */
[----:B---3--:R-:W-:-:S03]  /*0810*/  LEA R29, R12, R15, 0x10 ;  /* 0x0000000f0c1d7211 */ /* 0x008fc600078e80ff */
[----:B------:R-:W3:Y:S04]  /*0820*/  LDG.E.CONSTANT R8, desc[UR6][R6.64+0x248] ;  /* 0x0002480606087981 */ /* 0x000ee8000c1e9900 */
[----:B------:R-:W3:Y:S04]  /*0830*/  LDG.E.U16.CONSTANT R9, desc[UR6][R4.64+0x336] ;  /* 0x0003360604097981 */ /* 0x000ee8000c1e9500 */
[----:B------:R-:W3:Y:S04]  /*0840*/  LDG.E.CONSTANT R12, desc[UR6][R6.64+0x364] ;  /* 0x00036406060c7981 */ /* 0x000ee8000c1e9900 */
[----:B------:R-:W3:Y:S04]  /*0850*/  LDG.E.U16.CONSTANT R22, desc[UR6][R2.64+0x240] ;  /* 0x0002400602167981 */ /* 0x000ee8000c1e9500 */
[----:B------:R0:W3:Y:S01]  /*0860*/  LDG.E.U16.CONSTANT R15, desc[UR6][R2.64+0x360] ;  /* 0x00036006020f7981 */ /* 0x0000e2000c1e9500 */
[----:B------:R-:W-:-:S02]  /*0870*/  LEA R25, R25, R24, 0x10 ;  /* 0x0000001819197211 */ /* 0x000fc400078e80ff */
[----:B------:R-:W-:Y:S02]  /*0880*/  IADD3 R10, PT, PT, R10, 0x20, RZ ;  /* 0x000000200a0a7810 */ /* 0x000fe40007ffe0ff */
[----:B------:R-:W-:Y:S02]  /*0890*/  I2FP.F32.S32 R19, R19 ;  /* 0x0000001300137245 */ /* 0x000fe40000201400 */
[----:B------:R-:W-:-:S03]  /*08a0*/  ISETP.GE.AND P0, PT, R10, UR5, PT ;  /* 0x000000050a007c0c */ /* 0x000fc6000bf06270 */
[----:B------:R-:W-:Y:S01]  /*08b0*/  FFMA R14, R21, R19, R14 ;  /* 0x00000013150e7223 */ /* 0x000fe2000000000e */
[----:B0-----:R-:W-:Y:S02]  /*08c0*/  IADD3 R2, P1, PT, R2, 0x480, RZ ;  /* 0x0000048002027810 */ /* 0x001fe40007f3e0ff */
[----:B------:R-:W-:Y:S02]  /*08d0*/  IADD3 R11, PT, PT, R11, 0x20, RZ ;  /* 0x000000200b0b7810 */ /* 0x000fe40007ffe0ff */
[----:B------:R-:W-:Y:S01]  /*08e0*/  IADD3.X R3, PT, PT, RZ, R3, RZ, P1, !PT ;  /* 0x00000003ff037210 */ /* 0x000fe20000ffe4ff */
[----:B--2---:R-:W-:Y:S01]  /*08f0*/  HADD2.F32 R17, -RZ, R17.H0_H0 ;  /* 0x20000011ff117230 */ /* 0x004fe20000004100 */
[----:B----4-:R-:W-:Y:S01]  /*0900*/  LEA R27, R27, R20, 0x10 ;  /* 0x000000141b1b7211 */ /* 0x010fe200078e80ff */
[----:B-----5:R-:W-:-:S04]  /*0910*/  IDP.4A.S8.S8 R16, R29, R16, RZ ;  /* 0x000000101d107226 */ /* 0x020fc800000006ff */
[----:B---3--:R-:W-:Y:S02]  /*0920*/  IDP.4A.S8.S8 R8, R27, R8, R16 ;  /* 0x000000081b087226 */ /* 0x008fe40000000610 */
[----:B------:R-:W-:Y:S02]  /*0930*/  IMAD R9, R26, 0x10000, R9 ;  /* 0x000100001a097824 */ /* 0x000fe400078e0209 */
[----:B------:R-:W-:Y:S02]  /*0940*/  IDP.4A.S8.S8 R12, R25, R12, RZ ;  /* 0x0000000c190c7226 */ /* 0x000fe400000006ff */
[----:B------:R-:W-:Y:S01]  /*0950*/  HADD2.F32 R22, -RZ, R22.H0_H0 ;  /* 0x20000016ff167230 */ /* 0x000fe20000004100 */
[----:B------:R-:W-:Y:S01]  /*0960*/  I2FP.F32.S32 R8, R8 ;  /* 0x0000000800087245 */ /* 0x000fe20000201400 */
[----:B------:R-:W-:Y:S02]  /*0970*/  IDP.4A.S8.S8 R9, R9, R28, R12 ;  /* 0x0000001c09097226 */ /* 0x000fe4000000060c */
[----:B------:R-:W-:-:S02]  /*0980*/  HADD2.F32 R15, -RZ, R15.H0_H0 ;  /* 0x2000000fff0f7230 */ /* 0x000fc40000004100 */
[----:B------:R-:W-:Y:S01]  /*0990*/  FMUL R17, R17, R22 ;  /* 0x0000001611117220 */ /* 0x000fe20000400000 */
[----:B------:R-:W-:Y:S01]  /*09a0*/  HADD2.F32 R18, -RZ, R18.H0_H0 ;  /* 0x20000012ff127230 */ /* 0x000fe20000004100 */
[----:B------:R-:W-:Y:S02]  /*09b0*/  I2FP.F32.S32 R9, R9 ;  /* 0x0000000900097245 */ /* 0x000fe40000201400 */
[----:B------:R-:W-:Y:S02]  /*09c0*/  FFMA R14, R17, R8, R14 ;  /* 0x00000008110e7223 */ /* 0x000fe4000000000e */
[----:B------:R-:W-:-:S04]  /*09d0*/  FMUL R15, R18, R15 ;  /* 0x0000000f120f7220 */ /* 0x000fc80000400000 */
[----:B------:R-:W-:Y:S01]  /*09e0*/  FFMA R14, R15, R9, R14 ;  /* 0x000000090f0e7223 */ /* 0x000fe2000000000e */
[----:B------:R-:W-:Y:S06]  /*09f0*/  @!P0 BRA `(.L_x_23) ;  /* 0xfffffff800c08947 */ /* 0x000fec000383ffff */
.L_x_19:
[----:B------:R-:W-:Y:S05]  /*0a00*/  BSYNC.RECONVERGENT B0 ;  /* 0x0000000000007941 */ /* 0x000fea0003800200 */
.L_x_18:
[----:B------:R-:W0:Y:S01]  /*0a10*/  SHFL.BFLY PT, R3, R14, 0x10, 0x1f ;  /* 0x0e001f000e037f89 */ /* 0x000e2200000e0000 */
[----:B------:R-:W-:Y:S01]  /*0a20*/  ISETP.NE.AND P0, PT, R23, RZ, PT ;  /* 0x000000ff1700720c */ /* 0x000fe20003f05270 */
[----:B0-----:R-:W-:-:S05]  /*0a30*/  FADD R3, R3, R14 ;  /* 0x0000000e03037221 */ /* 0x001fca0000000000 */
[----:B------:R-:W0:Y:S02]  /*0a40*/  SHFL.BFLY PT, R2, R3, 0x8, 0x1f ;  /* 0x0d001f0003027f89 */ /* 0x000e2400000e0000 */
[----:B0-----:R-:W-:-:S05]  /*0a50*/  FADD R2, R3, R2 ;  /* 0x0000000203027221 */ /* 0x001fca0000000000 */
[----:B------:R-:W0:Y:S02]  /*0a60*/  SHFL.BFLY PT, R5, R2, 0x4, 0x1f ;  /* 0x0c801f0002057f89 */ /* 0x000e2400000e0000 */
[----:B0-----:R-:W-:-:S05]  /*0a70*/  FADD R5, R2, R5 ;  /* 0x0000000502057221 */ /* 0x001fca0000000000 */
[----:B------:R-:W0:Y:S02]  /*0a80*/  SHFL.BFLY PT, R4, R5, 0x2, 0x1f ;  /* 0x0c401f0005047f89 */ /* 0x000e2400000e0000 */
[----:B0-----:R-:W-:-:S05]  /*0a90*/  FADD R4, R5, R4 ;  /* 0x0000000405047221 */ /* 0x001fca0000000000 */
[----:B------:R0:W1:Y:S01]  /*0aa0*/  SHFL.BFLY PT, R7, R4, 0x1, 0x1f ;  /* 0x0c201f0004077f89 */ /* 0x00006200000e0000 */
[----:B------:R-:W-:Y:S05]  /*0ab0*/  @P0 EXIT ;  /* 0x000000000000094d */ /* 0x000fea0003800000 */
[----:B------:R-:W2:Y:S01]  /*0ac0*/  LDC.64 R2, c[0x0][0x390] ;  /* 0x0000e400ff027b82 */ /* 0x000ea20000000a00 */
[----:B-1----:R-:W-:Y:S01]  /*0ad0*/  FADD R7, R4, R7 ;  /* 0x0000000704077221 */ /* 0x002fe20000000000 */
[----:B--2---:R-:W-:-:S05]  /*0ae0*/  IMAD.WIDE R2, R0, 0x4, R2 ;  /* 0x0000000400027825 */ /* 0x004fca00078e0202 */
[----:B------:R-:W-:Y:S01]  /*0af0*/  STG.E desc[UR6][R2.64], R7 ;  /* 0x0000000702007986 */ /* 0x000fe2000c101906 */
[----:B------:R-:W-:Y:S05]  /*0b00*/  EXIT ;  /* 0x000000000000794d */ /* 0x000fea0003800000 */
.L_x_24:
        /* <DEDUP_REMOVED lines=15> */
.L_x_43:


//--------------------- .text._Z21mul_mat_vec_q_interopILi256ELi32E10block_q5_KLi2EXadL_ZN34_INTERNAL_01f13dee_4_k_cu_c59103f717vec_dot_q5_K_q8_1EPKvPK10block_q8_1RKiEEEvS3_S3_Pfii --------------------------
	.section	.text._Z21mul_mat_vec_q_interopILi256ELi32E10block_q5_KLi2EXadL_ZN34_INTERNAL_01f13dee_4_k_cu_c59103f717vec_dot_q5_K_q8_1EPKvPK10block_q8_1RKiEEEvS3_S3_Pfii,"ax",@progbits
	.align	128
.text._Z21mul_mat_vec_q_interopILi256ELi32E10block_q5_KLi2EXadL_ZN34_INTERNAL_01f13dee_4_k_cu_c59103f717vec_dot_q5_K_q8_1EPKvPK10block_q8_1RKiEEEvS3_S3_Pfii:
        .type           _Z21mul_mat_vec_q_interopILi256ELi32E10block_q5_KLi2EXadL_ZN34_INTERNAL_01f13dee_4_k_cu_c59103f717vec_dot_q5_K_q8_1EPKvPK10block_q8_1RKiEEEvS3_S3_Pfii,@function
        .size           _Z21mul_mat_vec_q_interopILi256ELi32E10block_q5_KLi2EXadL_ZN34_INTERNAL_01f13dee_4_k_cu_c59103f717vec_dot_q5_K_q8_1EPKvPK10block_q8_1RKiEEEvS3_S3_Pfii,(.L_x_44 - _Z21mul_mat_vec_q_interopILi256ELi32E10block_q5_KLi2EXadL_ZN34_INTERNAL_01f13dee_4_k_cu_c59103f717vec_dot_q5_K_q8_1EPKvPK10block_q8_1RKiEEEvS3_S3_Pfii)
        .other          _Z21mul_mat_vec_q_interopILi256ELi32E10block_q5_KLi2EXadL_ZN34_INTERNAL_01f13dee_4_k_cu_c59103f717vec_dot_q5_K_q8_1EPKvPK10block_q8_1RKiEEEvS3_S3_Pfii,@"STO_CUDA_ENTRY STV_DEFAULT"
_Z21mul_mat_vec_q_interopILi256ELi32E10block_q5_KLi2EXadL_ZN34_INTERNAL_01f13dee_4_k_cu_c59103f717vec_dot_q5_K_q8_1EPKvPK10block_q8_1RKiEEEvS3_S3_Pfii:
        /* <DEDUP_REMOVED lines=11> */
[----:B------:R-:W-:Y:S01]  /*00b0*/  IMAD.MOV.U32 R20, RZ, RZ, RZ ;  /* 0x000000ffff147224 */ /* 0x000fe200078e00ff */
[----:B------:R-:W2:Y:S01]  /*00c0*/  LDCU.64 UR6, c[0x0][0x358] ;  /* 0x00006b00ff0677ac */ /* 0x000ea20008000a00 */
[----:B-1----:R-:W-:-:S04]  /*00d0*/  USHF.R.S32.HI UR4, URZ, 0x1f, UR5 ;  /* 0x0000001fff047899 */ /* 0x002fc80008011405 */
[----:B------:R-:W-:-:S04]  /*00e0*/  ULEA.HI UR4, UR4, UR5, URZ, 0x8 ;  /* 0x0000000504047291 */ /* 0x000fc8000f8f40ff */
[----:B------:R-:W-:Y:S01]  /*00f0*/  USHF.R.S32.HI UR4, URZ, 0x8, UR4 ;  /* 0x00000008ff047899 */ /* 0x000fe20008011404 */
[----:B0-----:R-:W-:-:S05]  /*0100*/  SHF.R.U32.HI R21, RZ, 0x4, R6 ;  /* 0x00000004ff157819 */ /* 0x001fca0000011606 */
[----:B------:R-:W-:-:S13]  /*0110*/  ISETP.GE.AND P0, PT, R21, UR4, PT ;  /* 0x0000000415007c0c */ /* 0x000fda000bf06270 */
[----:B--2---:R-:W-:Y:S05]  /*0120*/  @P0 BRA `(.L_x_26) ;  /* 0x0000000400c00947 */ /* 0x004fea0003800000 */
[----:B------:R-:W0:Y:S01]  /*0130*/  LDC.64 R2, c[0x0][0x388] ;  /* 0x0000e200ff027b82 */ /* 0x000e220000000a00 */
[C---:B------:R-:W-:Y:S02]  /*0140*/  IMAD.SHL.U32 R0, R6.reuse, 0x2, RZ ;  /* 0x0000000206007824 */ /* 0x040fe400078e00ff */
[----:B------:R-:W-:Y:S02]  /*0150*/  IMAD.SHL.U32 R6, R6, 0x4, RZ ;  /* 0x0000000406067824 */ /* 0x000fe400078e00ff */
[----:B------:R-:W-:Y:S01]  /*0160*/  IMAD.MOV.U32 R20, RZ, RZ, RZ ;  /* 0x000000ffff147224 */ /* 0x000fe200078e00ff */
[----:B------:R-:W-:Y:S01]  /*0170*/  LOP3.LUT R0, R0, 0x1e, RZ, 0xc0, !PT ;  /* 0x0000001e00007812 */ /* 0x000fe200078ec0ff */
[----:B------:R-:W-:Y:S01]  /*0180*/  IMAD R15, R14, UR4, R21 ;  /* 0x000000040e0f7c24 */ /* 0x000fe2000f8e0215 */
[----:B------:R-:W-:Y:S02]  /*0190*/  LOP3.LUT R6, R6, 0xc, RZ, 0xc0, !PT ;  /* 0x0000000c06067812 */ /* 0x000fe400078ec0ff */
[----:B------:R-:W-:Y:S01]  /*01a0*/  SHF.R.U32.HI R4, RZ, 0x3, R0 ;  /* 0x00000003ff047819 */ /* 0x000fe20000011600 */
[C---:B------:R-:W-:Y:S01]  /*01b0*/  IMAD.SHL.U32 R17, R0.reuse, 0x4, RZ ;  /* 0x0000000400117824 */ /* 0x040fe200078e00ff */
[----:B------:R-:W-:-:S03]  /*01c0*/  ISETP.GT.U32.AND P0, PT, R0, 0xf, PT ;  /* 0x0000000f0000780c */ /* 0x000fc60003f04070 */
[----:B------:R-:W-:Y:S01]  /*01d0*/  IMAD.SHL.U32 R16, R4, 0x2, RZ ;  /* 0x0000000204107824 */ /* 0x000fe200078e00ff */
[----:B------:R-:W-:-:S03]  /*01e0*/  LOP3.LUT R17, R6, 0x60, R17, 0xf8, !PT ;  /* 0x0000006006117812 */ /* 0x000fc600078ef811 */
[----:B------:R-:W-:-:S04]  /*01f0*/  IMAD R5, R21, 0x8, R16 ;  /* 0x0000000815057824 */ /* 0x000fc800078e0210 */
[----:B0-----:R-:W-:-:S04]  /*0200*/  IMAD.WIDE.U32 R2, R5, 0x24, R2 ;  /* 0x0000002405027825 */ /* 0x001fc800078e0002 */
[----:B------:R-:W-:Y:S01]  /*0210*/  IMAD.WIDE.U32 R4, R4, 0x2, RZ ;  /* 0x0000000204047825 */ /* 0x000fe200078e00ff */
[----:B------:R-:W-:-:S04]  /*0220*/  IADD3 R18, P1, PT, R2, 0x24, RZ ;  /* 0x0000002402127810 */ /* 0x000fc80007f3e0ff */
[----:B------:R-:W-:-:S09]  /*0230*/  IADD3.X R19, PT, PT, RZ, R3, RZ, P1, !PT ;  /* 0x00000003ff137210 */ /* 0x000fd20000ffe4ff */
.L_x_27:
[----:B------:R-:W0:Y:S01]  /*0240*/  S2R R0, SR_TID.X ;  /* 0x0000000000007919 */ /* 0x000e220000002100 */
[----:B------:R-:W1:Y:S01]  /*0250*/  LDC.64 R2, c[0x0][0x380] ;  /* 0x0000e000ff027b82 */ /* 0x000e620000000a00 */
[----:B------:R-:W-:Y:S01]  /*0260*/  LOP3.LUT R7, R4, 0x8, RZ, 0xfc, !PT ;  /* 0x0000000804077812 */ /* 0x000fe200078efcff */
[----:B-1----:R-:W-:-:S03]  /*0270*/  IMAD.WIDE R2, R15, 0xb0, R2 ;  /* 0x000000b00f027825 */ /* 0x002fc600078e0202 */
[----:B------:R-:W-:Y:S01]  /*0280*/  IADD3 R10, P1, PT, R2, R17, RZ ;  /* 0x00000011020a7210 */ /* 0x000fe20007f3e0ff */
[----:B0-----:R-:W-:-:S04]  /*0290*/  IMAD.SHL.U32 R0, R0, 0x4, RZ ;  /* 0x0000000400007824 */ /* 0x001fc800078e00ff */
[--C-:B------:R-:W-:Y:S01]  /*02a0*/  IMAD.X R11, RZ, RZ, R3.reuse, P1 ;  /* 0x000000ffff0b7224 */ /* 0x100fe200008e0603 */
[----:B------:R-:W-:Y:S02]  /*02b0*/  LOP3.LUT R13, R0, 0xc, RZ, 0xc0, !PT ;  /* 0x0000000c000d7812 */ /* 0x000fe400078ec0ff */
[----:B------:R-:W-:Y:S02]  /*02c0*/  IADD3 R6, P1, PT, R2, R7, RZ ;  /* 0x0000000702067210 */ /* 0x000fe40007f3e0ff */
[----:B------:R-:W2:Y:S01]  /*02d0*/  LDG.E.CONSTANT R23, desc[UR6][R10.64+0x30] ;  /* 0x000030060a177981 */ /* 0x000ea2000c1e9900 */
[----:B------:R-:W-:Y:S02]  /*02e0*/  IADD3 R8, P2, PT, R13, R2, RZ ;  /* 0x000000020d087210 */ /* 0x000fe40007f5e0ff */
[----:B------:R-:W-:Y:S01]  /*02f0*/  IADD3.X R7, PT, PT, R5, R3, RZ, P1, !PT ;  /* 0x0000000305077210 */ /* 0x000fe20000ffe4ff */
[----:B------:R2:W3:Y:S02]  /*0300*/  LDG.E.CONSTANT R25, desc[UR6][R10.64+0x40] ;  /* 0x000040060a197981 */ /* 0x0004e4000c1e9900 */
[----:B------:R-:W-:-:S02]  /*0310*/  IMAD.X R9, RZ, RZ, R3, P2 ;  /* 0x000000ffff097224 */ /* 0x000fc400010e0603 */
[----:B------:R-:W4:Y:S04]  /*0320*/  LDG.E.U16.CONSTANT R22, desc[UR6][R6.64+-0x4] ;  /* 0xfffffc0606167981 */ /* 0x000f28000c1e9500 */
[----:B------:R-:W5:Y:S04]  /*0330*/  LDG.E.CONSTANT R26, desc[UR6][R8.64+0x10] ;  /* 0x00001006081a7981 */ /* 0x000f68000c1e9900 */
[----:B------:R-:W3:Y:S04]  /*0340*/  LDG.E.U16.CONSTANT R0, desc[UR6][R6.64] ;  /* 0x0000000606007981 */ /* 0x000ee8000c1e9500 */
[----:B------:R-:W3:Y:S04]  /*0350*/  @P0 LDG.E.U16.CONSTANT R24, desc[UR6][R6.64+-0x8] ;  /* 0xfffff80606180981 */ /* 0x000ee8000c1e9500 */
[----:B------:R5:W3:Y:S01]  /*0360*/  LDG.E.CONSTANT R29, desc[UR6][R8.64+0x20] ;  /* 0x00002006081d7981 */ /* 0x000ae2000c1e9900 */
[----:B------:R-:W-:-:S03]  /*0370*/  IADD3 R12, P1, PT, R13, R18, RZ ;  /* 0x000000120d0c7210 */ /* 0x000fc60007f3e0ff */
[----:B------:R-:W3:Y:S02]  /*0380*/  LDG.E.CONSTANT R2, desc[UR6][R2.64] ;  /* 0x0000000602027981 */ /* 0x000ee4000c1e9900 */
[----:B------:R-:W-:-:S05]  /*0390*/  IMAD.X R13, RZ, RZ, R19, P1 ;  /* 0x000000ffff0d7224 */ /* 0x000fca00008e0613 */
[----:B------:R-:W3:Y:S04]  /*03a0*/  LDG.E.CONSTANT R28, desc[UR6][R12.64+-0x10] ;  /* 0xfffff0060c1c7981 */ /* 0x000ee8000c1e9900 */
[----:B------:R-:W3:Y:S04]  /*03b0*/  LDG.E.CONSTANT R27, desc[UR6][R12.64+-0x20] ;  /* 0xffffe0060c1b7981 */ /* 0x000ee8000c1e9900 */
[----:B------:R-:W3:Y:S01]  /*03c0*/  LDG.E.CONSTANT R8, desc[UR6][R12.64+0x14] ;  /* 0x000014060c087981 */ /* 0x000ee2000c1e9900 */
[----:B--2---:R-:W-:Y:S02]  /*03d0*/  LOP3.LUT R10, R23, 0xf0f0f0f, RZ, 0xc0, !PT ;  /* 0x0f0f0f0f170a7812 */ /* 0x004fe400078ec0ff */
[----:B------:R-:W-:-:S02]  /*03e0*/  SHF.R.U32.HI R23, RZ, 0x4, R23 ;  /* 0x00000004ff177819 */ /* 0x000fc40000011617 */
[----:B-----5:R-:W-:Y:S02]  /*03f0*/  SHF.R.S32.HI R9, RZ, R16, R26 ;  /* 0x00000010ff097219 */ /* 0x020fe4000001141a */
[----:B----4-:R-:W-:Y:S01]  /*0400*/  @P0 SHF.R.U32.HI R6, RZ, 0x2, R22 ;  /* 0x00000002ff060819 */ /* 0x010fe20000011616 */
[----:B------:R0:W2:Y:S02]  /*0410*/  LDG.E.CONSTANT R26, desc[UR6][R12.64+0x4] ;  /* 0x000004060c1a7981 */ /* 0x0000a4000c1e9900 */
[C---:B------:R-:W-:Y:S02]  /*0420*/  IMAD.SHL.U32 R7, R9.reuse, 0x10, RZ ;  /* 0x0000001009077824 */ /* 0x040fe400078e00ff */
[----:B------:R-:W-:-:S03]  /*0430*/  IMAD.SHL.U32 R9, R9, 0x8, RZ ;  /* 0x0000000809097824 */ /* 0x000fc600078e00ff */
[----:B------:R-:W-:Y:S02]  /*0440*/  LOP3.LUT R10, R10, 0x10101010, R7, 0xf8, !PT ;  /* 0x101010100a0a7812 */ /* 0x000fe400078ef807 */
[----:B------:R-:W-:Y:S02]  /*0450*/  LOP3.LUT R7, R23, 0xf0f0f0f, RZ, 0xc0, !PT ;  /* 0x0f0f0f0f17077812 */ /* 0x000fe400078ec0ff */
[----:B------:R-:W-:Y:S02]  /*0460*/  @P0 LOP3.LUT R11, R6, 0x3030, RZ, 0xc0, !PT ;  /* 0x00003030060b0812 */ /* 0x000fe400078ec0ff */
[----:B------:R-:W-:Y:S02]  /*0470*/  LOP3.LUT R7, R7, 0x10101010, R9, 0xf8, !PT ;  /* 0x1010101007077812 */ /* 0x000fe400078ef809 */
[----:B---3--:R-:W-:Y:S02]  /*0480*/  @P0 SHF.R.U32.HI R9, RZ, 0x4, R0 ;  /* 0x00000004ff090819 */ /* 0x008fe40000011600 */
[----:B------:R-:W-:-:S02]  /*0490*/  @P0 SHF.R.U32.HI R24, RZ, 0x2, R24 ;  /* 0x00000002ff180819 */ /* 0x000fc40000011618 */
[----:B------:R-:W-:Y:S02]  /*04a0*/  @!P0 LOP3.LUT R6, R0, 0x3f3f, RZ, 0xc0, !PT ;  /* 0x00003f3f00068812 */ /* 0x000fe400078ec0ff */
[----:B------:R-:W-:Y:S02]  /*04b0*/  @P0 LOP3.LUT R6, R11, 0xf0f, R9, 0xf8, !PT ;  /* 0x00000f0f0b060812 */ /* 0x000fe400078ef809 */
[----:B------:R-:W-:Y:S02]  /*04c0*/  @P0 LOP3.LUT R9, R24, 0x3030, RZ, 0xc0, !PT ;  /* 0x0000303018090812 */ /* 0x000fe400078ec0ff */
[----:B------:R-:W-:Y:S02]  /*04d0*/  SHF.R.S32.HI R29, RZ, R16, R29 ;  /* 0x00000010ff1d7219 */ /* 0x000fe4000001141d */
[----:B------:R-:W-:Y:S02]  /*04e0*/  @!P0 LOP3.LUT R22, R22, 0x3f3f, RZ, 0xc0, !PT ;  /* 0x00003f3f16168812 */ /* 0x000fe400078ec0ff */
[----:B------:R-:W-:Y:S01]  /*04f0*/  @P0 LOP3.LUT R22, R9, 0xf0f, R0, 0xf8, !PT ;  /* 0x00000f0f09160812 */ /* 0x000fe200078ef800 */
[----:B------:R-:W-:Y:S01]  /*0500*/  IMAD.SHL.U32 R0, R29, 0x10, RZ ;  /* 0x000000101d007824 */ /* 0x000fe200078e00ff */
[----:B------:R-:W-:Y:S01]  /*0510*/  LOP3.LUT R11, R25, 0xf0f0f0f, RZ, 0xc0, !PT ;  /* 0x0f0f0f0f190b7812 */ /* 0x000fe200078ec0ff */
[----:B------:R-:W3:Y:S03]  /*0520*/  LDG.E.U16.CONSTANT R9, desc[UR6][R18.64] ;  /* 0x0000000612097981 */ /* 0x000ee6000c1e9500 */
[----:B------:R-:W-:-:S02]  /*0530*/  LOP3.LUT R11, R11, 0x10101010, R0, 0xf8, !PT ;  /* 0x101010100b0b7812 */ /* 0x000fc400078ef800 */
[----:B------:R1:W4:Y:S01]  /*0540*/  LDG.E.U16.CONSTANT R0, desc[UR6][R18.64+-0x24] ;  /* 0xffffdc0612007981 */ /* 0x000322000c1e9500 */
[----:B------:R-:W-:Y:S02]  /*0550*/  SHF.R.U32.HI R25, RZ, 0x4, R25 ;  /* 0x00000004ff197819 */ /* 0x000fe40000011619 */
[----:B------:R-:W-:Y:S01]  /*0560*/  SHF.L.U32 R24, R29, 0x3, RZ ;  /* 0x000000031d187819 */ /* 0x000fe200000006ff */
[----:B0-----:R-:W-:Y:S01]  /*0570*/  IDP.4A.S8.S8 R12, R11, R28, RZ ;  /* 0x0000001c0b0c7226 */ /* 0x001fe200000006ff */
[----:B------:R-:W-:Y:S01]  /*0580*/  LOP3.LUT R25, R25, 0xf0f0f0f, RZ, 0xc0, !PT ;  /* 0x0f0f0f0f19197812 */ /* 0x000fe200078ec0ff */
[----:B------:R-:W-:Y:S02]  /*0590*/  UMOV UR5, 0x1010101 ;  /* 0x0101010100057882 */ /* 0x000fe40000000000 */
[----:B------:R-:W-:Y:S01]  /*05a0*/  IDP.4A.S8.S8 R10, R10, R27, R12 ;  /* 0x0000001b0a0a7226 */ /* 0x000fe2000000060c */
[----:B------:R-:W-:Y:S02]  /*05b0*/  LOP3.LUT R25, R25, 0x10101010, R24, 0xf8, !PT ;  /* 0x1010101019197812 */ /* 0x000fe400078ef818 */
[----:B------:R-:W-:Y:S01]  /*05c0*/  LOP3.LUT R12, R6, 0xffff, RZ, 0xc0, !PT ;  /* 0x0000ffff060c7812 */ /* 0x000fe200078ec0ff */
[----:B------:R-:W-:Y:S01]  /*05d0*/  IDP.4A.S8.S8 R28, R28, UR5, RZ ;  /* 0x000000051c1c7c26 */ /* 0x000fe200080006ff */
[----:B------:R-:W-:Y:S01]  /*05e0*/  LOP3.LUT R22, R22, 0xffff, RZ, 0xc0, !PT ;  /* 0x0000ffff16167812 */ /* 0x000fe200078ec0ff */
[----:B------:R-:W-:-:S02]  /*05f0*/  IDP.4A.S8.S8 R13, R8, UR5, RZ ;  /* 0x00000005080d7c26 */ /* 0x000fc400080006ff */
[----:B------:R-:W-:Y:S01]  /*0600*/  IDP.4A.S8.S8 R25, R25, R8, RZ ;  /* 0x0000000819197226 */ /* 0x000fe200000006ff */
[----:B------:R-:W-:Y:S01]  /*0610*/  SHF.R.U32.HI R8, RZ, 0x8, R12 ;  /* 0x00000008ff087819 */ /* 0x000fe2000001160c */
[----:B------:R-:W-:Y:S01]  /*0620*/  IDP.4A.S8.S8 R11, R27, UR5, R28 ;  /* 0x000000051b0b7c26 */ /* 0x000fe2000800061c */
[----:B------:R-:W-:Y:S02]  /*0630*/  SHF.R.U32.HI R6, RZ, 0x8, R22 ;  /* 0x00000008ff067819 */ /* 0x000fe40000011616 */
[----:B------:R-:W-:Y:S02]  /*0640*/  LOP3.LUT R12, R12, 0xff, RZ, 0xc0, !PT ;  /* 0x000000ff0c0c7812 */ /* 0x000fe400078ec0ff */
[----:B------:R-:W-:Y:S02]  /*0650*/  LOP3.LUT R8, R8, 0xffff, RZ, 0xc0, !PT ;  /* 0x0000ffff08087812 */ /* 0x000fe400078ec0ff */
[----:B------:R-:W-:Y:S01]  /*0660*/  LOP3.LUT R6, R6, 0xffff, RZ, 0xc0, !PT ;  /* 0x0000ffff06067812 */ /* 0x000fe200078ec0ff */
[----:B------:R-:W-:-:S02]  /*0670*/  IMAD R11, R11, R12, RZ ;  /* 0x0000000c0b0b7224 */ /* 0x000fc400078e02ff */
[----:B------:R-:W-:-:S03]  /*0680*/  VIADD R21, R21, 0x2 ;  /* 0x0000000215157836 */ /* 0x000fc60000000000 */
[----:B------:R-:W-:Y:S02]  /*0690*/  I2FP.F32.S32 R11, R11 ;  /* 0x0000000b000b7245 */ /* 0x000fe40000201400 */
[----:B------:R-:W-:Y:S02]  /*06a0*/  ISETP.GE.AND P1, PT, R21, UR4, PT ;  /* 0x0000000415007c0c */ /* 0x000fe4000bf26270 */
[----:B-1----:R-:W-:Y:S01]  /*06b0*/  IADD3 R18, P2, PT, R18, 0x240, RZ ;  /* 0x0000024012127810 */ /* 0x002fe20007f5e0ff */
[----:B------:R-:W-:-:S04]  /*06c0*/  VIADD R15, R15, 0x2 ;  /* 0x000000020f0f7836 */ /* 0x000fc80000000000 */
[----:B------:R-:W-:Y:S02]  /*06d0*/  IMAD.X R19, RZ, RZ, R19, P2 ;  /* 0x000000ffff137224 */ /* 0x000fe400010e0613 */
[----:B--2---:R-:W-:Y:S01]  /*06e0*/  IDP.4A.S8.S8 R3, R26, UR5, R13 ;  /* 0x000000051a037c26 */ /* 0x004fe2000800060d */
[----:B------:R-:W-:Y:S01]  /*06f0*/  LOP3.LUT R13, R22, 0xff, RZ, 0xc0, !PT ;  /* 0x000000ff160d7812 */ /* 0x000fe200078ec0ff */
[----:B------:R-:W-:Y:S02]  /*0700*/  IDP.4A.S8.S8 R7, R7, R26, R25 ;  /* 0x0000001a07077226 */ /* 0x000fe40000000619 */
[----:B------:R-:W-:Y:S02]  /*0710*/  IMAD R8, R3, R8, RZ ;  /* 0x0000000803087224 */ /* 0x000fe400078e02ff */
[----:B------:R-:W-:Y:S02]  /*0720*/  IMAD R10, R10, R13, RZ ;  /* 0x0000000d0a0a7224 */ /* 0x000fe400078e02ff */
[----:B------:R-:W-:Y:S01]  /*0730*/  IMAD R6, R7, R6, RZ ;  /* 0x0000000607067224 */ /* 0x000fe200078e02ff */
[----:B------:R-:W-:-:S02]  /*0740*/  I2FP.F32.S32 R8, R8 ;  /* 0x0000000800087245 */ /* 0x000fc40000201400 */
[----:B------:R-:W-:Y:S02]  /*0750*/  I2FP.F32.S32 R3, R10 ;  /* 0x0000000a00037245 */ /* 0x000fe40000201400 */
[----:B------:R-:W-:Y:S01]  /*0760*/  I2FP.F32.S32 R7, R6 ;  /* 0x0000000600077245 */ /* 0x000fe20000201400 */
[----:B---3--:R-:W-:Y:S02]  /*0770*/  HADD2.F32 R9, -RZ, R9.H0_H0 ;  /* 0x20000009ff097230 */ /* 0x008fe40000004100 */
[----:B----4-:R-:W-:-:S05]  /*0780*/  HADD2.F32 R0, -RZ, R0.H0_H0 ;  /* 0x20000000ff007230 */ /* 0x010fca0000004100 */
[C---:B------:R-:W-:Y:S01]  /*0790*/  FFMA R6, R0.reuse, R11, RZ ;  /* 0x0000000b00067223 */ /* 0x040fe200000000ff */
[--C-:B------:R-:W-:Y:S02]  /*07a0*/  HADD2.F32 R11, -RZ, R2.reuse.H1_H1 ;  /* 0x30000002ff0b7230 */ /* 0x100fe40000004100 */
[----:B------:R-:W-:Y:S01]  /*07b0*/  FFMA R0, R0, R3, RZ ;  /* 0x0000000300007223 */ /* 0x000fe200000000ff */
[C---:B------:R-:W-:Y:S01]  /*07c0*/  FFMA R6, R9.reuse, R8, R6 ;  /* 0x0000000809067223 */ /* 0x040fe20000000006 */
[----:B------:R-:W-:Y:S02]  /*07d0*/  HADD2.F32 R3, -RZ, R2.H0_H0 ;  /* 0x20000002ff037230 */ /* 0x000fe40000004100 */
[----:B------:R-:W-:Y:S01]  /*07e0*/  FFMA R0, R9, R7, R0 ;  /* 0x0000000709007223 */ /* 0x000fe20000000000 */
[----:B------:R-:W-:-:S04]  /*07f0*/  FMUL R11, R6, R11 ;  /* 0x0000000b060b7220 */ /* 0x000fc80000400000 */
[----:B------:R-:W-:-:S04]  /*0800*/  FFMA R3, R0, R3, -R11 ;  /* 0x0000000300037223 */ /* 0x000fc8000000080b */
[----:B------:R-:W-:Y:S01]  /*0810*/  FADD R20, R3, R20 ;  /* 0x0000001403147221 */ /* 0x000fe20000000000 */
[----:B------:R-:W-:Y:S06]  /*0820*/  @!P1 BRA `(.L_x_27) ;  /* 0xfffffff800849947 */ /* 0x000fec000383ffff */
.L_x_26:
[----:B------:R-:W-:Y:S05]  /*0830*/  BSYNC.RECONVERGENT B0 ;  /* 0x0000000000007941 */ /* 0x000fea0003800200 */
.L_x_25:
[----:B------:R-:W0:Y:S01]  /*0840*/  SHFL.BFLY PT, R3, R20, 0x10, 0x1f ;  /* 0x0e001f0014037f89 */ /* 0x000e2200000e0000 */
[----:B------:R-:W1:Y:S01]  /*0850*/  S2R R4, SR_TID.X ;  /* 0x0000000000047919 */ /* 0x000e620000002100 */
[----:B0-----:R-:W-:-:S05]  /*0860*/  FADD R3, R3, R20 ;  /* 0x0000001403037221 */ /* 0x001fca0000000000 */
[----:B------:R-:W0:Y:S01]  /*0870*/  SHFL.BFLY PT, R0, R3, 0x8, 0x1f ;  /* 0x0d001f0003007f89 */ /* 0x000e2200000e0000 */
[----:B-1----:R-:W-:Y:S01]  /*0880*/  ISETP.NE.AND P0, PT, R4, RZ, PT ;  /* 0x000000ff0400720c */ /* 0x002fe20003f05270 */
        /* <DEDUP_REMOVED lines=12> */
.L_x_28:
        /* <DEDUP_REMOVED lines=11> */
.L_x_44:


//--------------------- .text._Z21mul_mat_vec_q_interopILi256ELi32E10block_q6_KLi1EXadL_ZN34_INTERNAL_01f13dee_4_k_cu_c59103f717vec_dot_q6_K_q8_1EPKvPK10block_q8_1RKiEEEvS3_S3_Pfii --------------------------
	.section	.text._Z21mul_mat_vec_q_interopILi256ELi32E10block_q6_KLi1EXadL_ZN34_INTERNAL_01f13dee_4_k_cu_c59103f717vec_dot_q6_K_q8_1EPKvPK10block_q8_1RKiEEEvS3_S3_Pfii,"ax",@progbits
	.align	128
.text._Z21mul_mat_vec_q_interopILi256ELi32E10block_q6_KLi1EXadL_ZN34_INTERNAL_01f13dee_4_k_cu_c59103f717vec_dot_q6_K_q8_1EPKvPK10block_q8_1RKiEEEvS3_S3_Pfii:
        .type           _Z21mul_mat_vec_q_interopILi256ELi32E10block_q6_KLi1EXadL_ZN34_INTERNAL_01f13dee_4_k_cu_c59103f717vec_dot_q6_K_q8_1EPKvPK10block_q8_1RKiEEEvS3_S3_Pfii,@function
        .size           _Z21mul_mat_vec_q_interopILi256ELi32E10block_q6_KLi1EXadL_ZN34_INTERNAL_01f13dee_4_k_cu_c59103f717vec_dot_q6_K_q8_1EPKvPK10block_q8_1RKiEEEvS3_S3_Pfii,(.L_x_45 - _Z21mul_mat_vec_q_interopILi256ELi32E10block_q6_KLi1EXadL_ZN34_INTERNAL_01f13dee_4_k_cu_c59103f717vec_dot_q6_K_q8_1EPKvPK10block_q8_1RKiEEEvS3_S3_Pfii)
        .other          _Z21mul_mat_vec_q_interopILi256ELi32E10block_q6_KLi1EXadL_ZN34_INTERNAL_01f13dee_4_k_cu_c59103f717vec_dot_q6_K_q8_1EPKvPK10block_q8_1RKiEEEvS3_S3_Pfii,@"STO_CUDA_ENTRY STV_DEFAULT"
_Z21mul_mat_vec_q_interopILi256ELi32E10block_q6_KLi1EXadL_ZN34_INTERNAL_01f13dee_4_k_cu_c59103f717vec_dot_q6_K_q8_1EPKvPK10block_q8_1RKiEEEvS3_S3_Pfii:
        /* <DEDUP_REMOVED lines=17> */
[----:B------:R-:W-:-:S13]  /*0110*/  ISETP.LT.AND P0, PT, R22, UR4, PT ;  /* 0x0000000416007c0c */ /* 0x000fda000bf01270 */
[----:B--2---:R-:W-:Y:S05]  /*0120*/  @!P0 BRA `(.L_x_30) ;  /* 0x0000000c00588947 */ /* 0x004fea0003800000 */
[----:B------:R-:W-:Y:S01]  /*0130*/  IADD3 R5, PT, PT, -R22, UR4, RZ ;  /* 0x0000000416057c10 */ /* 0x000fe2000fffe1ff */
[----:B------:R-:W-:Y:S01]  /*0140*/  IMAD.SHL.U32 R8, R2, 0x4, RZ ;  /* 0x0000000402087824 */ /* 0x000fe200078e00ff */
[--C-:B------:R-:W-:Y:S01]  /*0150*/  SHF.R.U32.HI R6, RZ, 0x2, R2.reuse ;  /* 0x00000002ff067819 */ /* 0x100fe20000011602 */
[----:B------:R-:W-:Y:S01]  /*0160*/  VIADD R16, R22, 0x1 ;  /* 0x0000000116107836 */ /* 0x000fe20000000000 */
[----:B------:R-:W-:Y:S01]  /*0170*/  LOP3.LUT R7, R5, 0x1, RZ, 0xc0, !PT ;  /* 0x0000000105077812 */ /* 0x000fe200078ec0ff */
[----:B------:R-:W-:Y:S01]  /*0180*/  BSSY.RECONVERGENT B1, `(.L_x_31) ;  /* 0x0000051000017945 */ /* 0x000fe20003800200 */
[----:B------:R-:W-:Y:S01]  /*0190*/  SHF.R.U32.HI R5, RZ, 0x1, R2 ;  /* 0x00000001ff057819 */ /* 0x000fe20000011602 */
[----:B------:R-:W-:Y:S01]  /*01a0*/  IMAD R21, R0, UR4, RZ ;  /* 0x0000000400157c24 */ /* 0x000fe2000f8e02ff */
[----:B------:R-:W-:Y:S01]  /*01b0*/  ISETP.NE.U32.AND P1, PT, R7, 0x1, PT ;  /* 0x000000010700780c */ /* 0x000fe20003f25070 */
[----:B------:R-:W-:Y:S01]  /*01c0*/  IMAD.MOV.U32 R20, RZ, RZ, RZ ;  /* 0x000000ffff147224 */ /* 0x000fe200078e00ff */
[----:B------:R-:W-:-:S02]  /*01d0*/  LOP3.LUT R5, R5, 0x8, RZ, 0xc0, !PT ;  /* 0x0000000805057812 */ /* 0x000fc400078ec0ff */
[--C-:B------:R-:W-:Y:S02]  /*01e0*/  SHF.R.U32.HI R3, RZ, 0x3, R2.reuse ;  /* 0x00000003ff037819 */ /* 0x100fe40000011602 */
[C---:B------:R-:W-:Y:S02]  /*01f0*/  LOP3.LUT R9, R5.reuse, 0x7, R2, 0xf8, !PT ;  /* 0x0000000705097812 */ /* 0x040fe400078ef802 */
[----:B------:R-:W-:Y:S02]  /*0200*/  LOP3.LUT R4, R6, 0x4, RZ, 0xc0, !PT ;  /* 0x0000000406047812 */ /* 0x000fe400078ec0ff */
[----:B------:R-:W-:Y:S01]  /*0210*/  LOP3.LUT R5, R5, 0x3, R6, 0xf8, !PT ;  /* 0x0000000305057812 */ /* 0x000fe200078ef806 */
[----:B------:R-:W-:Y:S01]  /*0220*/  IMAD.SHL.U32 R9, R9, 0x4, RZ ;  /* 0x0000000409097824 */ /* 0x000fe200078e00ff */
[----:B------:R-:W-:Y:S02]  /*0230*/  LOP3.LUT R7, R8, 0x7c, RZ, 0xc0, !PT ;  /* 0x0000007c08077812 */ /* 0x000fe400078ec0ff */
[----:B------:R-:W-:-:S02]  /*0240*/  LOP3.LUT R4, R4, 0x1, R3, 0xf8, !PT ;  /* 0x0000000104047812 */ /* 0x000fc400078ef803 */
[----:B------:R-:W-:Y:S02]  /*0250*/  ISETP.NE.AND P0, PT, R16, UR4, PT ;  /* 0x0000000410007c0c */ /* 0x000fe4000bf05270 */
[----:B------:R-:W-:Y:S02]  /*0260*/  LOP3.LUT R6, R6, 0x2, RZ, 0xc0, !PT ;  /* 0x0000000206067812 */ /* 0x000fe400078ec0ff */
[----:B------:R-:W-:Y:S01]  /*0270*/  LOP3.LUT R8, R8, 0x1c, RZ, 0xc0, !PT ;  /* 0x0000001c08087812 */ /* 0x000fe200078ec0ff */
[----:B------:R-:W-:Y:S08]  /*0280*/  @P1 BRA `(.L_x_32) ;  /* 0x0000000400001947 */ /* 0x000ff00003800000 */
[----:B------:R-:W0:Y:S01]  /*0290*/  LDC.64 R10, c[0x0][0x380] ;  /* 0x0000e000ff0a7b82 */ /* 0x000e220000000a00 */
[----:B------:R-:W-:-:S07]  /*02a0*/  IMAD.IADD R3, R22, 0x1, R21 ;  /* 0x0000000116037824 */ /* 0x000fce00078e0215 */
[----:B------:R-:W1:Y:S01]  /*02b0*/  LDC.64 R12, c[0x0][0x388] ;  /* 0x0000e200ff0c7b82 */ /* 0x000e620000000a00 */
[----:B0-----:R-:W-:-:S03]  /*02c0*/  IMAD.WIDE R10, R3, 0xd2, R10 ;  /* 0x000000d2030a7825 */ /* 0x001fc600078e020a */
[----:B------:R-:W-:-:S05]  /*02d0*/  IADD3 R18, P1, PT, R9, R10, RZ ;  /* 0x0000000a09127210 */ /* 0x000fca0007f3e0ff */
[----:B------:R-:W-:Y:S01]  /*02e0*/  IMAD.X R19, RZ, RZ, R11, P1 ;  /* 0x000000ffff137224 */ /* 0x000fe200008e060b */
[----:B------:R-:W-:-:S04]  /*02f0*/  IADD3 R14, P1, PT, R7, R10, RZ ;  /* 0x0000000a070e7210 */ /* 0x000fc80007f3e0ff */
[----:B------:R-:W2:Y:S04]  /*0300*/  LDG.E.U16.CONSTANT R3, desc[UR6][R18.64+0x80] ;  /* 0x0000800612037981 */ /* 0x000ea8000c1e9500 */
[----:B------:R-:W2:Y:S01]  /*0310*/  LDG.E.U16.CONSTANT R20, desc[UR6][R18.64+0x82] ;  /* 0x0000820612147981 */ /* 0x000ea2000c1e9500 */
[----:B------:R-:W-:-:S05]  /*0320*/  IMAD.X R15, RZ, RZ, R11, P1 ;  /* 0x000000ffff0f7224 */ /* 0x000fca00008e060b */
[----:B------:R-:W3:Y:S04]  /*0330*/  LDG.E.U16.CONSTANT R17, desc[UR6][R14.64] ;  /* 0x000000060e117981 */ /* 0x000ee8000c1e9500 */
[----:B------:R-:W3:Y:S01]  /*0340*/  LDG.E.U16.CONSTANT R26, desc[UR6][R14.64+0x2] ;  /* 0x000002060e1a7981 */ /* 0x000ee2000c1e9500 */
[----:B------:R-:W-:-:S04]  /*0350*/  IMAD.SHL.U32 R23, R22, 0x8, RZ ;  /* 0x0000000816177824 */ /* 0x000fc800078e00ff */
[----:B-1----:R-:W-:Y:S01]  /*0360*/  IMAD.WIDE.U32 R22, R23, 0x24, R12 ;  /* 0x0000002417167825 */ /* 0x002fe200078e000c */
[----:B------:R-:W-:Y:S02]  /*0370*/  IADD3 R12, P1, PT, R5, R10, RZ ;  /* 0x0000000a050c7210 */ /* 0x000fe40007f3e0ff */
[----:B------:R-:W4:Y:S01]  /*0380*/  LDG.E.U16.CONSTANT R10, desc[UR6][R10.64+0xd0] ;  /* 0x0000d0060a0a7981 */ /* 0x000f22000c1e9500 */
[----:B------:R-:W-:-:S04]  /*0390*/  IMAD.WIDE.U32 R22, R4, 0x24, R22 ;  /* 0x0000002404167825 */ /* 0x000fc800078e0016 */
[----:B------:R-:W-:Y:S01]  /*03a0*/  IMAD.X R13, RZ, RZ, R11, P1 ;  /* 0x000000ffff0d7224 */ /* 0x000fe200008e060b */
[----:B------:R-:W-:Y:S01]  /*03b0*/  IADD3 R24, P1, PT, R8, R22, RZ ;  /* 0x0000001608187210 */ /* 0x000fe20007f3e0ff */
[----:B------:R-:W5:Y:S04]  /*03c0*/  LDG.E.U16.CONSTANT R14, desc[UR6][R22.64] ;  /* 0x00000006160e7981 */ /* 0x000f68000c1e9500 */
[----:B------:R-:W-:Y:S01]  /*03d0*/  IMAD.X R25, RZ, RZ, R23, P1 ;  /* 0x000000ffff197224 */ /* 0x000fe200008e0617 */
[----:B------:R-:W4:Y:S04]  /*03e0*/  LDG.E.U8.CONSTANT R18, desc[UR6][R12.64+0xc0] ;  /* 0x0000c0060c127981 */ /* 0x000f28000c1e9100 */
[----:B------:R-:W5:Y:S04]  /*03f0*/  LDG.E.CONSTANT R19, desc[UR6][R24.64+0x4] ;  /* 0x0000040618137981 */ /* 0x000f68000c1e9900 */
[----:B------:R0:W5:Y:S04]  /*0400*/  LDG.E.U8.CONSTANT R27, desc[UR6][R12.64+0xc4] ;  /* 0x0000c4060c1b7981 */ /* 0x000168000c1e9100 */
[----:B------:R-:W5:Y:S04]  /*0410*/  LDG.E.CONSTANT R15, desc[UR6][R24.64+0x4c] ;  /* 0x00004c06180f7981 */ /* 0x000f68000c1e9900 */
[----:B------:R1:W5:Y:S01]  /*0420*/  LDG.E.U16.CONSTANT R28, desc[UR6][R22.64+0x48] ;  /* 0x00004806161c7981 */ /* 0x000362000c1e9500 */
[----:B--2---:R-:W-:-:S05]  /*0430*/  IMAD R3, R20, 0x10000, R3 ;  /* 0x0001000014037824 */ /* 0x004fca00078e0203 */
[----:B------:R-:W-:-:S05]  /*0440*/  SHF.R.S32.HI R3, RZ, R6, R3 ;  /* 0x00000006ff037219 */ /* 0x000fca0000011403 */
[----:B------:R-:W-:Y:S02]  /*0450*/  IMAD.SHL.U32 R20, R3, 0x10, RZ ;  /* 0x0000001003147824 */ /* 0x000fe400078e00ff */
[----:B---3--:R-:W-:-:S03]  /*0460*/  IMAD R17, R26, 0x10000, R17 ;  /* 0x000100001a117824 */ /* 0x008fc600078e0211 */
[----:B------:R-:W-:Y:S02]  /*0470*/  LOP3.LUT R20, R20, 0x30303030, RZ, 0xc0, !PT ;  /* 0x3030303014147812 */ /* 0x000fe400078ec0ff */
[--C-:B0-----:R-:W-:Y:S02]  /*0480*/  SHF.R.U32.HI R12, RZ, 0x4, R17.reuse ;  /* 0x00000004ff0c7819 */ /* 0x101fe40000011611 */
[----:B------:R-:W-:Y:S02]  /*0490*/  LOP3.LUT R3, R3, 0x30303030, RZ, 0xc0, !PT ;  /* 0x3030303003037812 */ /* 0x000fe400078ec0ff */
[----:B------:R-:W-:Y:S02]  /*04a0*/  LOP3.LUT R20, R20, 0xf0f0f0f, R17, 0xf8, !PT ;  /* 0x0f0f0f0f14147812 */ /* 0x000fe400078ef811 */
[----:B------:R-:W-:-:S03]  /*04b0*/  LOP3.LUT R13, R3, 0xf0f0f0f, R12, 0xf8, !PT ;  /* 0x0f0f0f0f030d7812 */ /* 0x000fc600078ef80c */
[----:B------:R-:W-:Y:S02]  /*04c0*/  VIADD R3, R20, 0x60606060 ;  /* 0x6060606014037836 */ /* 0x000fe40000000000 */
[----:B-1----:R-:W-:-:S03]  /*04d0*/  VIADD R22, R13, 0x60606060 ;  /* 0x606060600d167836 */ /* 0x002fc60000000000 */
[C-C-:B------:R-:W-:Y:S02]  /*04e0*/  LOP3.LUT R11, R20.reuse, 0x20202020, R3.reuse, 0x18, !PT ;  /* 0x20202020140b7812 */ /* 0x140fe400078e1803 */
[----:B------:R-:W-:Y:S02]  /*04f0*/  LOP3.LUT R17, R13, 0x20202020, R22, 0x18, !PT ;  /* 0x202020200d117812 */ /* 0x000fe400078e1816 */
[----:B------:R-:W-:Y:S02]  /*0500*/  PRMT R12, R11, 0xba98, RZ ;  /* 0x0000ba980b0c7816 */ /* 0x000fe400000000ff */
[----:B------:R-:W-:Y:S02]  /*0510*/  PRMT R11, R20, 0xba98, RZ ;  /* 0x0000ba98140b7816 */ /* 0x000fe400000000ff */
[----:B------:R-:W-:Y:S02]  /*0520*/  PRMT R17, R17, 0xba98, RZ ;  /* 0x0000ba9811117816 */ /* 0x000fe400000000ff */
[----:B------:R-:W-:-:S02]  /*0530*/  LOP3.LUT R3, R12, 0x80808080, R3, 0x6, !PT ;  /* 0x808080800c037812 */ /* 0x000fc400078e0603 */
[----:B------:R-:W-:Y:S02]  /*0540*/  PRMT R20, R13, 0xba98, RZ ;  /* 0x0000ba980d147816 */ /* 0x000fe400000000ff */
[----:B------:R-:W-:Y:S02]  /*0550*/  LOP3.LUT R12, R12, 0x7f7f7f7f, R11, 0x60, !PT ;  /* 0x7f7f7f7f0c0c7812 */ /* 0x000fe400078e600b */
[C---:B------:R-:W-:Y:S02]  /*0560*/  LOP3.LUT R22, R17.reuse, 0x80808080, R22, 0x6, !PT ;  /* 0x8080808011167812 */ /* 0x040fe400078e0616 */
[----:B------:R-:W-:Y:S02]  /*0570*/  LOP3.LUT R17, R17, 0x7f7f7f7f, R20, 0x60, !PT ;  /* 0x7f7f7f7f11117812 */ /* 0x000fe400078e6014 */
[----:B------:R-:W-:Y:S02]  /*0580*/  LOP3.LUT R12, R12, R3, RZ, 0xfc, !PT ;  /* 0x000000030c0c7212 */ /* 0x000fe400078efcff */
[----:B----4-:R-:W-:-:S02]  /*0590*/  PRMT R3, R18, 0x8880, RZ ;  /* 0x0000888012037816 */ /* 0x010fc400000000ff */
[----:B------:R-:W-:Y:S01]  /*05a0*/  LOP3.LUT R22, R17, R22, RZ, 0xfc, !PT ;  /* 0x0000001611167212 */ /* 0x000fe200078efcff */
[----:B-----5:R-:W-:Y:S01]  /*05b0*/  IDP.4A.S8.S8 R12, R12, R19, RZ ;  /* 0x000000130c0c7226 */ /* 0x020fe200000006ff */
[----:B------:R-:W-:-:S03]  /*05c0*/  PRMT R11, R27, 0x8880, RZ ;  /* 0x000088801b0b7816 */ /* 0x000fc600000000ff */
[----:B------:R-:W-:Y:S02]  /*05d0*/  IDP.4A.S8.S8 R22, R22, R15, RZ ;  /* 0x0000000f16167226 */ /* 0x000fe400000006ff */
[----:B------:R-:W-:Y:S02]  /*05e0*/  IMAD R12, R3, R12, RZ ;  /* 0x0000000c030c7224 */ /* 0x000fe400078e02ff */
[----:B------:R-:W-:Y:S02]  /*05f0*/  IMAD R11, R11, R22, RZ ;  /* 0x000000160b0b7224 */ /* 0x000fe400078e02ff */
[----:B------:R-:W-:Y:S01]  /*0600*/  HADD2.F32 R3, -RZ, R14.H0_H0 ;  /* 0x2000000eff037230 */ /* 0x000fe20000004100 */
[----:B------:R-:W-:Y:S01]  /*0610*/  I2FP.F32.S32 R12, R12 ;  /* 0x0000000c000c7245 */ /* 0x000fe20000201400 */
[----:B------:R-:W-:Y:S01]  /*0620*/  HADD2.F32 R28, -RZ, R28.H0_H0 ;  /* 0x2000001cff1c7230 */ /* 0x000fe20000004100 */
[----:B------:R-:W-:-:S03]  /*0630*/  I2FP.F32.S32 R11, R11 ;  /* 0x0000000b000b7245 */ /* 0x000fc60000201400 */
[----:B------:R-:W-:Y:S01]  /*0640*/  FFMA R3, R3, R12, RZ ;  /* 0x0000000c03037223 */ /* 0x000fe200000000ff */
[----:B------:R-:W-:-:S03]  /*0650*/  HADD2.F32 R20, -RZ, R10.H0_H0 ;  /* 0x2000000aff147230 */ /* 0x000fc60000004100 */
[----:B------:R-:W-:Y:S01]  /*0660*/  FFMA R3, R28, R11, R3 ;  /* 0x0000000b1c037223 */ /* 0x000fe20000000003 */
[----:B------:R-:W-:-:S03]  /*0670*/  IMAD.MOV.U32 R22, RZ, RZ, R16 ;  /* 0x000000ffff167224 */ /* 0x000fc600078e0010 */
[----:B------:R-:W-:-:S07]  /*0680*/  FFMA R20, R20, R3, RZ ;  /* 0x0000000314147223 */ /* 0x000fce00000000ff */
.L_x_32:
[----:B------:R-:W-:Y:S05]  /*0690*/  BSYNC.RECONVERGENT B1 ;  /* 0x0000000000017941 */ /* 0x000fea0003800200 */
.L_x_31:
[----:B------:R-:W-:Y:S05]  /*06a0*/  @!P0 BRA `(.L_x_30) ;  /* 0x0000000400f88947 */ /* 0x000fea0003800000 */
[----:B------:R-:W-:Y:S02]  /*06b0*/  IMAD.IADD R21, R21, 0x1, R22 ;  /* 0x0000000115157824 */ /* 0x000fe400078e0216 */
[C---:B------:R-:W-:Y:S02]  /*06c0*/  VIADD R24, R22.reuse, -UR4 ;  /* 0x8000000416187c36 */ /* 0x040fe40008000000 */
[----:B------:R-:W-:-:S07]  /*06d0*/  IMAD.SHL.U32 R3, R22, 0x8, RZ ;  /* 0x0000000816037824 */ /* 0x000fce00078e00ff */
.L_x_33:
[----:B------:R-:W0:Y:S08]  /*06e0*/  LDC.64 R10, c[0x0][0x380] ;  /* 0x0000e000ff0a7b82 */ /* 0x000e300000000a00 */
[----:B------:R-:W1:Y:S01]  /*06f0*/  LDC.64 R12, c[0x0][0x388] ;  /* 0x0000e200ff0c7b82 */ /* 0x000e620000000a00 */
[----:B0-----:R-:W-:-:S03]  /*0700*/  IMAD.WIDE R10, R21, 0xd2, R10 ;  /* 0x000000d2150a7825 */ /* 0x001fc600078e020a */
[-C--:B------:R-:W-:Y:S02]  /*0710*/  IADD3 R14, P1, PT, R9, R10.reuse, RZ ;  /* 0x0000000a090e7210 */ /* 0x080fe40007f3e0ff */
[----:B------:R-:W-:-:S03]  /*0720*/  IADD3 R16, P0, PT, R7, R10, RZ ;  /* 0x0000000a07107210 */ /* 0x000fc60007f1e0ff */
[--C-:B------:R-:W-:Y:S02]  /*0730*/  IMAD.X R15, RZ, RZ, R11.reuse, P1 ;  /* 0x000000ffff0f7224 */ /* 0x100fe400008e060b */
[----:B------:R-:W-:-:S03]  /*0740*/  IMAD.X R17, RZ, RZ, R11, P0 ;  /* 0x000000ffff117224 */ /* 0x000fc600000e060b */
[----:B------:R-:W2:Y:S04]  /*0750*/  LDG.E.U16.CONSTANT R22, desc[UR6][R14.64+0x80] ;  /* 0x000080060e167981 */ /* 0x000ea8000c1e9500 */
[----:B------:R1:W2:Y:S04]  /*0760*/  LDG.E.U16.CONSTANT R23, desc[UR6][R14.64+0x82] ;  /* 0x000082060e177981 */ /* 0x0002a8000c1e9500 */
[----:B------:R-:W3:Y:S04]  /*0770*/  LDG.E.U16.CONSTANT R18, desc[UR6][R16.64] ;  /* 0x0000000610127981 */ /* 0x000ee8000c1e9500 */
[----:B------:R-:W3:Y:S01]  /*0780*/  LDG.E.U16.CONSTANT R19, desc[UR6][R16.64+0x2] ;  /* 0x0000020610137981 */ /* 0x000ee2000c1e9500 */
[----:B-1----:R-:W-:-:S04]  /*0790*/  IMAD.WIDE.U32 R14, R3, 0x24, R12 ;  /* 0x00000024030e7825 */ /* 0x002fc800078e000c */
[----:B------:R-:W-:-:S04]  /*07a0*/  IMAD.WIDE.U32 R14, R4, 0x24, R14 ;  /* 0x00000024040e7825 */ /* 0x000fc800078e000e */
[----:B--2---:R-:W-:-:S05]  /*07b0*/  IMAD R23, R23, 0x10000, R22 ;  /* 0x0001000017177824 */ /* 0x004fca00078e0216 */
[----:B------:R-:W-:Y:S01]  /*07c0*/  SHF.R.S32.HI R23, RZ, R6, R23 ;  /* 0x00000006ff177219 */ /* 0x000fe20000011417 */
[----:B---3--:R-:W-:-:S04]  /*07d0*/  IMAD R18, R19, 0x10000, R18 ;  /* 0x0001000013127824 */ /* 0x008fc800078e0212 */
[C---:B------:R-:W-:Y:S01]  /*07e0*/  IMAD.SHL.U32 R19, R23.reuse, 0x10, RZ ;  /* 0x0000001017137824 */ /* 0x040fe200078e00ff */
[----:B------:R-:W-:Y:S02]  /*07f0*/  LOP3.LUT R23, R23, 0x30303030, RZ, 0xc0, !PT ;  /* 0x3030303017177812 */ /* 0x000fe400078ec0ff */
[----:B------:R-:W-:Y:S02]  /*0800*/  SHF.R.U32.HI R22, RZ, 0x4, R18 ;  /* 0x00000004ff167819 */ /* 0x000fe40000011612 */
[----:B------:R-:W-:Y:S02]  /*0810*/  LOP3.LUT R19, R19, 0x30303030, RZ, 0xc0, !PT ;  /* 0x3030303013137812 */ /* 0x000fe400078ec0ff */
[----:B------:R-:W-:Y:S02]  /*0820*/  LOP3.LUT R22, R23, 0xf0f0f0f, R22, 0xf8, !PT ;  /* 0x0f0f0f0f17167812 */ /* 0x000fe400078ef816 */
[----:B------:R-:W-:Y:S02]  /*0830*/  LOP3.LUT R19, R19, 0xf0f0f0f, R18, 0xf8, !PT ;  /* 0x0f0f0f0f13137812 */ /* 0x000fe400078ef812 */
[C---:B------:R-:W-:Y:S01]  /*0840*/  PRMT R25, R22.reuse, 0xba98, RZ ;  /* 0x0000ba9816197816 */ /* 0x040fe200000000ff */
[----:B------:R-:W-:-:S02]  /*0850*/  VIADD R17, R22, 0x60606060 ;  /* 0x6060606016117836 */ /* 0x000fc40000000000 */
[----:B------:R-:W-:-:S03]  /*0860*/  VIADD R16, R19, 0x60606060 ;  /* 0x6060606013107836 */ /* 0x000fc60000000000 */
[--C-:B------:R-:W-:Y:S02]  /*0870*/  LOP3.LUT R23, R22, 0x20202020, R17.reuse, 0x18, !PT ;  /* 0x2020202016177812 */ /* 0x100fe400078e1811 */
[----:B------:R-:W-:Y:S02]  /*0880*/  LOP3.LUT R18, R19, 0x20202020, R16, 0x18, !PT ;  /* 0x2020202013127812 */ /* 0x000fe400078e1810 */
[----:B------:R-:W-:Y:S02]  /*0890*/  PRMT R26, R23, 0xba98, RZ ;  /* 0x0000ba98171a7816 */ /* 0x000fe400000000ff */
[----:B------:R-:W-:Y:S02]  /*08a0*/  PRMT R23, R18, 0xba98, RZ ;  /* 0x0000ba9812177816 */ /* 0x000fe400000000ff */
[----:B------:R-:W-:Y:S02]  /*08b0*/  PRMT R18, R19, 0xba98, RZ ;  /* 0x0000ba9813127816 */ /* 0x000fe400000000ff */
[----:B------:R-:W-:-:S02]  /*08c0*/  LOP3.LUT R29, R26, 0x80808080, R17, 0x6, !PT ;  /* 0x808080801a1d7812 */ /* 0x000fc400078e0611 */
[C---:B------:R-:W-:Y:S02]  /*08d0*/  LOP3.LUT R22, R23.reuse, 0x7f7f7f7f, R18, 0x60, !PT ;  /* 0x7f7f7f7f17167812 */ /* 0x040fe400078e6012 */
[----:B------:R-:W-:Y:S02]  /*08e0*/  LOP3.LUT R17, R23, 0x80808080, R16, 0x6, !PT ;  /* 0x8080808017117812 */ /* 0x000fe400078e0610 */
[----:B------:R-:W-:Y:S02]  /*08f0*/  IADD3 R18, P0, PT, R8, R14, RZ ;  /* 0x0000000e08127210 */ /* 0x000fe40007f1e0ff */
[----:B------:R-:W-:Y:S02]  /*0900*/  IADD3 R16, P1, PT, R5, R10, RZ ;  /* 0x0000000a05107210 */ /* 0x000fe40007f3e0ff */
[----:B------:R-:W-:Y:S01]  /*0910*/  LOP3.LUT R27, R22, R17, RZ, 0xfc, !PT ;  /* 0x00000011161b7212 */ /* 0x000fe200078efcff */
[----:B------:R-:W-:Y:S01]  /*0920*/  IMAD.X R19, RZ, RZ, R15, P0 ;  /* 0x000000ffff137224 */ /* 0x000fe200000e060f */
[----:B------:R-:W-:Y:S01]  /*0930*/  LOP3.LUT R26, R26, 0x7f7f7f7f, R25, 0x60, !PT ;  /* 0x7f7f7f7f1a1a7812 */ /* 0x000fe200078e6019 */
[----:B------:R-:W-:Y:S01]  /*0940*/  IMAD.X R17, RZ, RZ, R11, P1 ;  /* 0x000000ffff117224 */ /* 0x000fe200008e060b */
[----:B------:R-:W2:Y:S02]  /*0950*/  LDG.E.U16.CONSTANT R25, desc[UR6][R14.64+0x48] ;  /* 0x000048060e197981 */ /* 0x000ea4000c1e9500 */
[----:B------:R-:W-:-:S02]  /*0960*/  LOP3.LUT R29, R26, R29, RZ, 0xfc, !PT ;  /* 0x0000001d1a1d7212 */ /* 0x000fc400078efcff */
[----:B------:R-:W3:Y:S04]  /*0970*/  LDG.E.CONSTANT R22, desc[UR6][R18.64+0x4] ;  /* 0x0000040612167981 */ /* 0x000ee8000c1e9900 */
[----:B------:R-:W4:Y:S04]  /*0980*/  LDG.E.U8.CONSTANT R23, desc[UR6][R16.64+0xc0] ;  /* 0x0000c00610177981 */ /* 0x000f28000c1e9100 */
[----:B------:R0:W5:Y:S04]  /*0990*/  LDG.E.U16.CONSTANT R26, desc[UR6][R14.64] ;  /* 0x000000060e1a7981 */ /* 0x000168000c1e9500 */
[----:B------:R-:W2:Y:S01]  /*09a0*/  LDG.E.CONSTANT R18, desc[UR6][R18.64+0x4c] ;  /* 0x00004c0612127981 */ /* 0x000ea2000c1e9900 */
[----:B---3--:R-:W-:Y:S01]  /*09b0*/  IDP.4A.S8.S8 R27, R27, R22, RZ ;  /* 0x000000161b1b7226 */ /* 0x008fe200000006ff */
[----:B------:R-:W-:-:S02]  /*09c0*/  IADD3 R22, P0, PT, R7, R10, RZ ;  /* 0x0000000a07167210 */ /* 0x000fc40007f1e0ff */
[----:B----4-:R-:W-:-:S03]  /*09d0*/  PRMT R28, R23, 0x8880, RZ ;  /* 0x00008880171c7816 */ /* 0x010fc600000000ff */
[----:B------:R-:W-:Y:S01]  /*09e0*/  IMAD.X R23, RZ, RZ, R11, P0 ;  /* 0x000000ffff177224 */ /* 0x000fe200000e060b */
[----:B0-----:R-:W-:Y:S01]  /*09f0*/  IADD3 R14, P0, PT, R9, R10, RZ ;  /* 0x0000000a090e7210 */ /* 0x001fe20007f1e0ff */
[----:B------:R-:W-:-:S03]  /*0a00*/  IMAD R28, R28, R27, RZ ;  /* 0x0000001b1c1c7224 */ /* 0x000fc600078e02ff */
[----:B------:R-:W3:Y:S01]  /*0a10*/  LDG.E.U16.CONSTANT R27, desc[UR6][R22.64+0xd2] ;  /* 0x0000d206161b7981 */ /* 0x000ee2000c1e9500 */
[----:B--2---:R-:W-:Y:S02]  /*0a20*/  IDP.4A.S8.S8 R29, R29, R18, RZ ;  /* 0x000000121d1d7226 */ /* 0x004fe400000006ff */
[----:B-----5:R-:W-:Y:S01]  /*0a30*/  HADD2.F32 R18, -RZ, R26.H0_H0 ;  /* 0x2000001aff127230 */ /* 0x020fe20000004100 */
[----:B------:R-:W-:Y:S01]  /*0a40*/  I2FP.F32.S32 R19, R28 ;  /* 0x0000001c00137245 */ /* 0x000fe20000201400 */
[----:B------:R-:W-:Y:S01]  /*0a50*/  IMAD.X R15, RZ, RZ, R11, P0 ;  /* 0x000000ffff0f7224 */ /* 0x000fe200000e060b */
[----:B------:R-:W2:Y:S03]  /*0a60*/  LDG.E.U8.CONSTANT R26, desc[UR6][R16.64+0xc4] ;  /* 0x0000c406101a7981 */ /* 0x000ea6000c1e9100 */
[----:B------:R-:W-:Y:S01]  /*0a70*/  FFMA R18, R18, R19, RZ ;  /* 0x0000001312127223 */ /* 0x000fe200000000ff */
[----:B------:R-:W4:Y:S04]  /*0a80*/  LDG.E.U16.CONSTANT R28, desc[UR6][R14.64+0x154] ;  /* 0x000154060e1c7981 */ /* 0x000f28000c1e9500 */
[----:B------:R0:W4:Y:S04]  /*0a90*/  LDG.E.U16.CONSTANT R19, desc[UR6][R14.64+0x152] ;  /* 0x000152060e137981 */ /* 0x000128000c1e9500 */
[----:B------:R4:W3:Y:S01]  /*0aa0*/  LDG.E.U16.CONSTANT R22, desc[UR6][R22.64+0xd4] ;  /* 0x0000d40616167981 */ /* 0x0008e2000c1e9500 */
[----:B0-----:R-:W-:-:S02]  /*0ab0*/  VIADD R15, R3, 0x8 ;  /* 0x00000008030f7836 */ /* 0x001fc40000000000 */
[----:B----4-:R-:W-:Y:S01]  /*0ac0*/  IMAD R23, R28, 0x10000, R19 ;  /* 0x000100001c177824 */ /* 0x010fe200078e0213 */
[----:B--2---:R-:W-:Y:S01]  /*0ad0*/  PRMT R26, R26, 0x8880, RZ ;  /* 0x000088801a1a7816 */ /* 0x004fe200000000ff */
[----:B------:R-:W2:Y:S01]  /*0ae0*/  LDG.E.U8.CONSTANT R19, desc[UR6][R16.64+0x192] ;  /* 0x0001920610137981 */ /* 0x000ea2000c1e9100 */
[----:B---3--:R-:W-:Y:S02]  /*0af0*/  IMAD R27, R22, 0x10000, R27 ;  /* 0x00010000161b7824 */ /* 0x008fe400078e021b */
[----:B------:R-:W-:Y:S01]  /*0b00*/  SHF.R.S32.HI R28, RZ, R6, R23 ;  /* 0x00000006ff1c7219 */ /* 0x000fe20000011417 */
[----:B------:R0:W3:Y:S02]  /*0b10*/  LDG.E.U8.CONSTANT R22, desc[UR6][R16.64+0x196] ;  /* 0x0001960610167981 */ /* 0x0000e4000c1e9100 */
[----:B------:R-:W-:Y:S02]  /*0b20*/  SHF.R.U32.HI R23, RZ, 0x4, R27 ;  /* 0x00000004ff177819 */ /* 0x000fe4000001161b */
[----:B------:R-:W-:-:S04]  /*0b30*/  LOP3.LUT R14, R28, 0x30303030, RZ, 0xc0, !PT ;  /* 0x303030301c0e7812 */ /* 0x000fc800078ec0ff */
[----:B------:R-:W-:Y:S01]  /*0b40*/  LOP3.LUT R23, R14, 0xf0f0f0f, R23, 0xf8, !PT ;  /* 0x0f0f0f0f0e177812 */ /* 0x000fe200078ef817 */
[----:B------:R-:W-:-:S04]  /*0b50*/  IMAD.WIDE.U32 R14, R15, 0x24, R12 ;  /* 0x000000240f0e7825 */ /* 0x000fc800078e000c */
[----:B------:R-:W-:-:S05]  /*0b60*/  VIADD R12, R23, 0x60606060 ;  /* 0x60606060170c7836 */ /* 0x000fca0000000000 */
[----:B------:R-:W-:Y:S01]  /*0b70*/  LOP3.LUT R13, R23, 0x20202020, R12, 0x18, !PT ;  /* 0x20202020170d7812 */ /* 0x000fe200078e180c */
[----:B------:R-:W-:-:S03]  /*0b80*/  IMAD.WIDE.U32 R14, R4, 0x24, R14 ;  /* 0x00000024040e7825 */ /* 0x000fc600078e000e */
[----:B------:R-:W-:Y:S01]  /*0b90*/  PRMT R13, R13, 0xba98, RZ ;  /* 0x0000ba980d0d7816 */ /* 0x000fe200000000ff */
[----:B------:R-:W-:Y:S01]  /*0ba0*/  IMAD R29, R26, R29, RZ ;  /* 0x0000001d1a1d7224 */ /* 0x000fe200078e02ff */
[----:B------:R-:W-:Y:S02]  /*0bb0*/  PRMT R26, R23, 0xba98, RZ ;  /* 0x0000ba98171a7816 */ /* 0x000fe400000000ff */
[C---:B0-----:R-:W-:Y:S01]  /*0bc0*/  LOP3.LUT R17, R13.reuse, 0x80808080, R12, 0x6, !PT ;  /* 0x808080800d117812 */ /* 0x041fe200078e060c */
[----:B------:R-:W4:Y:S01]  /*0bd0*/  LDG.E.U16.CONSTANT R23, desc[UR6][R10.64+0x1a2] ;  /* 0x0001a2060a177981 */ /* 0x000f22000c1e9500 */
[----:B------:R-:W-:Y:S02]  /*0be0*/  IADD3 R12, P0, PT, R8, R14, RZ ;  /* 0x0000000e080c7210 */ /* 0x000fe40007f1e0ff */
[----:B------:R-:W-:-:S03]  /*0bf0*/  LOP3.LUT R26, R13, 0x7f7f7f7f, R26, 0x60, !PT ;  /* 0x7f7f7f7f0d1a7812 */ /* 0x000fc600078e601a */
[----:B------:R-:W-:Y:S01]  /*0c00*/  IMAD.X R13, RZ, RZ, R15, P0 ;  /* 0x000000ffff0d7224 */ /* 0x000fe200000e060f */
[----:B------:R-:W-:Y:S02]  /*0c10*/  LOP3.LUT R26, R26, R17, RZ, 0xfc, !PT ;  /* 0x000000111a1a7212 */ /* 0x000fe400078efcff */
[----:B------:R-:W5:Y:S04]  /*0c20*/  LDG.E.U16.CONSTANT R17, desc[UR6][R10.64+0xd0] ;  /* 0x0000d0060a117981 */ /* 0x000f68000c1e9500 */
[----:B------:R-:W2:Y:S01]  /*0c30*/  LDG.E.CONSTANT R11, desc[UR6][R12.64+0x4c] ;  /* 0x00004c060c0b7981 */ /* 0x000ea2000c1e9900 */
[----:B------:R-:W-:-:S05]  /*0c40*/  IMAD.SHL.U32 R28, R28, 0x10, RZ ;  /* 0x000000101c1c7824 */ /* 0x000fca00078e00ff */
[----:B------:R-:W-:Y:S01]  /*0c50*/  LOP3.LUT R28, R28, 0x30303030, RZ, 0xc0, !PT ;  /* 0x303030301c1c7812 */ /* 0x000fe200078ec0ff */
[----:B------:R3:W4:Y:S03]  /*0c60*/  LDG.E.CONSTANT R12, desc[UR6][R12.64+0x4] ;  /* 0x000004060c0c7981 */ /* 0x000726000c1e9900 */
[----:B------:R-:W-:Y:S02]  /*0c70*/  LOP3.LUT R16, R28, 0xf0f0f0f, R27, 0xf8, !PT ;  /* 0x0f0f0f0f1c107812 */ /* 0x000fe400078ef81b */
[----:B------:R-:W5:Y:S04]  /*0c80*/  LDG.E.U16.CONSTANT R28, desc[UR6][R14.64] ;  /* 0x000000060e1c7981 */ /* 0x000f68000c1e9500 */
[----:B------:R-:W5:Y:S01]  /*0c90*/  LDG.E.U16.CONSTANT R27, desc[UR6][R14.64+0x48] ;  /* 0x000048060e1b7981 */ /* 0x000f62000c1e9500 */
[----:B------:R-:W-:Y:S01]  /*0ca0*/  VIADD R24, R24, 0x2 ;  /* 0x0000000218187836 */ /* 0x000fe20000000000 */
[----:B------:R-:W-:Y:S01]  /*0cb0*/  I2FP.F32.S32 R29, R29 ;  /* 0x0000001d001d7245 */ /* 0x000fe20000201400 */
[----:B------:R-:W-:-:S03]  /*0cc0*/  HADD2.F32 R25, -RZ, R25.H0_H0 ;  /* 0x20000019ff197230 */ /* 0x000fc60000004100 */
[----:B------:R-:W-:Y:S02]  /*0cd0*/  ISETP.NE.AND P0, PT, R24, RZ, PT ;  /* 0x000000ff1800720c */ /* 0x000fe40003f05270 */
[----:B------:R-:W-:Y:S01]  /*0ce0*/  FFMA R18, R25, R29, R18 ;  /* 0x0000001d19127223 */ /* 0x000fe20000000012 */
[----:B------:R-:W-:Y:S02]  /*0cf0*/  VIADD R21, R21, 0x2 ;  /* 0x0000000215157836 */ /* 0x000fe40000000000 */
[----:B------:R-:W-:Y:S01]  /*0d00*/  VIADD R3, R3, 0x10 ;  /* 0x0000001003037836 */ /* 0x000fe20000000000 */
[----:B---3--:R-:W-:Y:S01]  /*0d10*/  PRMT R13, R22, 0x8880, RZ ;  /* 0x00008880160d7816 */ /* 0x008fe200000000ff */
[----:B--2---:R-:W-:Y:S02]  /*0d20*/  IDP.4A.S8.S8 R26, R26, R11, RZ ;  /* 0x0000000b1a1a7226 */ /* 0x004fe400000006ff */
[----:B------:R-:W-:-:S05]  /*0d30*/  VIADD R11, R16, 0x60606060 ;  /* 0x60606060100b7836 */ /* 0x000fca0000000000 */
[C---:B------:R-:W-:Y:S02]  /*0d40*/  LOP3.LUT R10, R16.reuse, 0x20202020, R11, 0x18, !PT ;  /* 0x20202020100a7812 */ /* 0x040fe400078e180b */
[----:B------:R-:W-:Y:S02]  /*0d50*/  PRMT R16, R16, 0xba98, RZ ;  /* 0x0000ba9810107816 */ /* 0x000fe400000000ff */
[----:B------:R-:W-:-:S04]  /*0d60*/  PRMT R10, R10, 0xba98, RZ ;  /* 0x0000ba980a0a7816 */ /* 0x000fc800000000ff */
[C---:B------:R-:W-:Y:S02]  /*0d70*/  LOP3.LUT R11, R10.reuse, 0x80808080, R11, 0x6, !PT ;  /* 0x808080800a0b7812 */ /* 0x040fe400078e060b */
[----:B------:R-:W-:-:S04]  /*0d80*/  LOP3.LUT R16, R10, 0x7f7f7f7f, R16, 0x60, !PT ;  /* 0x7f7f7f7f0a107812 */ /* 0x000fc800078e6010 */
[----:B------:R-:W-:Y:S02]  /*0d90*/  LOP3.LUT R11, R16, R11, RZ, 0xfc, !PT ;  /* 0x0000000b100b7212 */ /* 0x000fe400078efcff */
[----:B------:R-:W-:-:S03]  /*0da0*/  PRMT R10, R19, 0x8880, RZ ;  /* 0x00008880130a7816 */ /* 0x000fc600000000ff */
[----:B----4-:R-:W-:-:S04]  /*0db0*/  IDP.4A.S8.S8 R11, R11, R12, RZ ;  /* 0x0000000c0b0b7226 */ /* 0x010fc800000006ff */
[----:B------:R-:W-:Y:S02]  /*0dc0*/  IMAD R11, R10, R11, RZ ;  /* 0x0000000b0a0b7224 */ /* 0x000fe400078e02ff */
[----:B------:R-:W-:Y:S02]  /*0dd0*/  IMAD R13, R13, R26, RZ ;  /* 0x0000001a0d0d7224 */ /* 0x000fe400078e02ff */
[----:B-----5:R-:W-:Y:S01]  /*0de0*/  HADD2.F32 R10, -RZ, R28.H0_H0 ;  /* 0x2000001cff0a7230 */ /* 0x020fe20000004100 */
[----:B------:R-:W-:Y:S01]  /*0df0*/  I2FP.F32.S32 R11, R11 ;  /* 0x0000000b000b7245 */ /* 0x000fe20000201400 */
[----:B------:R-:W-:Y:S01]  /*0e00*/  HADD2.F32 R17, -RZ, R17.H0_H0 ;  /* 0x20000011ff117230 */ /* 0x000fe20000004100 */
[----:B------:R-:W-:Y:S01]  /*0e10*/  I2FP.F32.S32 R13, R13 ;  /* 0x0000000d000d7245 */ /* 0x000fe20000201400 */
[----:B------:R-:W-:Y:S02]  /*0e20*/  HADD2.F32 R27, -RZ, R27.H0_H0 ;  /* 0x2000001bff1b7230 */ /* 0x000fe40000004100 */
[----:B------:R-:W-:Y:S01]  /*0e30*/  FFMA R10, R10, R11, RZ ;  /* 0x0000000b0a0a7223 */ /* 0x000fe200000000ff */
[----:B------:R-:W-:Y:S01]  /*0e40*/  FFMA R17, R17, R18, R20 ;  /* 0x0000001211117223 */ /* 0x000fe20000000014 */
[----:B------:R-:W-:-:S02]  /*0e50*/  HADD2.F32 R20, -RZ, R23.H0_H0 ;  /* 0x20000017ff147230 */ /* 0x000fc40000004100 */
[----:B------:R-:W-:-:S04]  /*0e60*/  FFMA R10, R27, R13, R10 ;  /* 0x0000000d1b0a7223 */ /* 0x000fc8000000000a */
[----:B------:R-:W-:Y:S01]  /*0e70*/  FFMA R20, R20, R10, R17 ;  /* 0x0000000a14147223 */ /* 0x000fe20000000011 */
[----:B------:R-:W-:Y:S06]  /*0e80*/  @P0 BRA `(.L_x_33) ;  /* 0xfffffff800140947 */ /* 0x000fec000383ffff */
.L_x_30:
[----:B------:R-:W-:Y:S05]  /*0e90*/  BSYNC.RECONVERGENT B0 ;  /* 0x0000000000007941 */ /* 0x000fea0003800200 */
.L_x_29:
        /* <DEDUP_REMOVED lines=16> */
.L_x_34:
        /* <DEDUP_REMOVED lines=14> */
.L_x_45:


//--------------------- .text._Z21mul_mat_vec_q_interopILi256ELi32E10block_q4_KLi2EXadL_ZN34_INTERNAL_01f13dee_4_k_cu_c59103f717vec_dot_q4_K_q8_1EPKvPK10block_q8_1RKiEEEvS3_S3_Pfii --------------------------
	.section	.text._Z21mul_mat_vec_q_interopILi256ELi32E10block_q4_KLi2EXadL_ZN34_INTERNAL_01f13dee_4_k_cu_c59103f717vec_dot_q4_K_q8_1EPKvPK10block_q8_1RKiEEEvS3_S3_Pfii,"ax",@progbits
	.align	128
.text._Z21mul_mat_vec_q_interopILi256ELi32E10block_q4_KLi2EXadL_ZN34_INTERNAL_01f13dee_4_k_cu_c59103f717vec_dot_q4_K_q8_1EPKvPK10block_q8_1RKiEEEvS3_S3_Pfii:
        .type           _Z21mul_mat_vec_q_interopILi256ELi32E10block_q4_KLi2EXadL_ZN34_INTERNAL_01f13dee_4_k_cu_c59103f717vec_dot_q4_K_q8_1EPKvPK10block_q8_1RKiEEEvS3_S3_Pfii,@function
        .size           _Z21mul_mat_vec_q_interopILi256ELi32E10block_q4_KLi2EXadL_ZN34_INTERNAL_01f13dee_4_k_cu_c59103f717vec_dot_q4_K_q8_1EPKvPK10block_q8_1RKiEEEvS3_S3_Pfii,(.L_x_46 - _Z21mul_mat_vec_q_interopILi256ELi32E10block_q4_KLi2EXadL_ZN34_INTERNAL_01f13dee_4_k_cu_c59103f717vec_dot_q4_K_q8_1EPKvPK10block_q8_1RKiEEEvS3_S3_Pfii)
        .other          _Z21mul_mat_vec_q_interopILi256ELi32E10block_q4_KLi2EXadL_ZN34_INTERNAL_01f13dee_4_k_cu_c59103f717vec_dot_q4_K_q8_1EPKvPK10block_q8_1RKiEEEvS3_S3_Pfii,@"STO_CUDA_ENTRY STV_DEFAULT"
_Z21mul_mat_vec_q_interopILi256ELi32E10block_q4_KLi2EXadL_ZN34_INTERNAL_01f13dee_4_k_cu_c59103f717vec_dot_q4_K_q8_1EPKvPK10block_q8_1RKiEEEvS3_S3_Pfii:
        /* <DEDUP_REMOVED lines=20> */
[----:B------:R-:W0:Y:S01]  /*0140*/  LDCU.64 UR8, c[0x0][0x388] ;  /* 0x00007100ff0877ac */ /* 0x000e220008000a00 */
[C---:B------:R-:W-:Y:S01]  /*0150*/  IMAD.SHL.U32 R18, R22.reuse, 0x2, RZ ;  /* 0x0000000216127824 */ /* 0x040fe200078e00ff */
[----:B------:R-:W-:Y:S01]  /*0160*/  SHF.L.U32 R10, R22, 0x2, RZ ;  /* 0x00000002160a7819 */ /* 0x000fe200000006ff */
[----:B------:R-:W-:Y:S01]  /*0170*/  BSSY.RECONVERGENT B1, `(.L_x_37) ;  /* 0x000005a000017945 */ /* 0x000fe20003800200 */
[----:B------:R-:W-:Y:S01]  /*0180*/  VIADD R2, R2, UR4 ;  /* 0x0000000402027c36 */ /* 0x000fe20008000000 */
[----:B------:R-:W-:Y:S01]  /*0190*/  LOP3.LUT R13, R22, 0x3, RZ, 0xc0, !PT ;  /* 0x00000003160d7812 */ /* 0x000fe200078ec0ff */
[----:B------:R-:W-:Y:S01]  /*01a0*/  IMAD R16, R0, UR4, RZ ;  /* 0x0000000400107c24 */ /* 0x000fe2000f8e02ff */
[----:B------:R-:W-:Y:S01]  /*01b0*/  LOP3.LUT R18, R18, 0x1e, RZ, 0xc0, !PT ;  /* 0x0000001e12127812 */ /* 0x000fe200078ec0ff */
[----:B------:R-:W-:Y:S01]  /*01c0*/  IMAD.MOV.U32 R6, RZ, RZ, RZ ;  /* 0x000000ffff067224 */ /* 0x000fe200078e00ff */
[----:B------:R-:W-:-:S02]  /*01d0*/  LOP3.LUT P1, RZ, R2, 0x2, RZ, 0xc0, !PT ;  /* 0x0000000202ff7812 */ /* 0x000fc4000782c0ff */
[----:B------:R-:W-:Y:S02]  /*01e0*/  SHF.R.U32.HI R11, RZ, 0x3, R18 ;  /* 0x00000003ff0b7819 */ /* 0x000fe40000011612 */
[----:B------:R-:W-:Y:S02]  /*01f0*/  LOP3.LUT R10, R10, 0xc, RZ, 0xc0, !PT ;  /* 0x0000000c0a0a7812 */ /* 0x000fe400078ec0ff */
[----:B------:R-:W-:Y:S02]  /*0200*/  ISETP.GE.U32.AND P0, PT, R2, 0x2, PT ;  /* 0x000000020200780c */ /* 0x000fe40003f06070 */
[C---:B------:R-:W-:Y:S01]  /*0210*/  SHF.L.U32 R20, R11.reuse, 0x1, RZ ;  /* 0x000000010b147819 */ /* 0x040fe200000006ff */
[----:B0-----:R-:W-:Y:S02]  /*0220*/  IMAD.U32 R4, RZ, RZ, UR8 ;  /* 0x00000008ff047e24 */ /* 0x001fe4000f8e00ff */
[----:B------:R-:W-:Y:S02]  /*0230*/  IMAD.U32 R5, RZ, RZ, UR9 ;  /* 0x00000009ff057e24 */ /* 0x000fe4000f8e00ff */
[----:B------:R-:W-:Y:S01]  /*0240*/  IMAD R17, R11, 0x20, R10 ;  /* 0x000000200b117824 */ /* 0x000fe200078e020a */
[----:B------:R-:W-:Y:S06]  /*0250*/  @P1 BRA `(.L_x_38) ;  /* 0x00000004002c1947 */ /* 0x000fec0003800000 */
[----:B------:R-:W0:Y:S01]  /*0260*/  LDC.64 R2, c[0x0][0x380] ;  /* 0x0000e000ff027b82 */ /* 0x000e220000000a00 */
[----:B------:R-:W-:-:S07]  /*0270*/  IMAD.IADD R15, R7, 0x1, R16 ;  /* 0x00000001070f7824 */ /* 0x000fce00078e0210 */
[----:B------:R-:W1:Y:S01]  /*0280*/  LDC.64 R8, c[0x0][0x388] ;  /* 0x0000e200ff087b82 */ /* 0x000e620000000a00 */
[----:B0-----:R-:W-:Y:S01]  /*0290*/  IMAD.WIDE R2, R15, 0x90, R2 ;  /* 0x000000900f027825 */ /* 0x001fe200078e0202 */
[----:B------:R-:W-:Y:S02]  /*02a0*/  LEA R15, R7, R20, 0x3 ;  /* 0x00000014070f7211 */ /* 0x000fe400078e18ff */
[----:B------:R-:W-:-:S03]  /*02b0*/  IADD3 R14, P1, PT, R17, R2, RZ ;  /* 0x00000002110e7210 */ /* 0x000fc60007f3e0ff */
[----:B-1----:R-:W-:-:S04]  /*02c0*/  IMAD.WIDE.U32 R8, R15, 0x24, R8 ;  /* 0x000000240f087825 */ /* 0x002fc800078e0008 */
[----:B------:R-:W-:Y:S01]  /*02d0*/  IMAD.X R15, RZ, RZ, R3, P1 ;  /* 0x000000ffff0f7224 */ /* 0x000fe200008e0603 */
[----:B------:R-:W-:Y:S01]  /*02e0*/  ISETP.GE.U32.AND P1, PT, R18, 0x10, PT ;  /* 0x000000101200780c */ /* 0x000fe20003f26070 */
[----:B------:R-:W-:Y:S01]  /*02f0*/  IMAD.WIDE.U32 R12, R13, 0x4, R8 ;  /* 0x000000040d0c7825 */ /* 0x000fe200078e0008 */
[----:B------:R-:W2:Y:S04]  /*0300*/  LDG.E.U16.CONSTANT R29, desc[UR6][R8.64] ;  /* 0x00000006081d7981 */ /* 0x000ea8000c1e9500 */
[----:B------:R-:W3:Y:S01]  /*0310*/  LDG.E.CONSTANT R6, desc[UR6][R14.64+0x10] ;  /* 0x000010060e067981 */ /* 0x000ee2000c1e9900 */
[----:B------:R-:W-:-:S03]  /*0320*/  IMAD.WIDE.U32 R18, R11, 0x2, R2 ;  /* 0x000000020b127825 */ /* 0x000fc600078e0002 */
[----:B------:R-:W4:Y:S04]  /*0330*/  LDG.E.CONSTANT R26, desc[UR6][R14.64+0x20] ;  /* 0x000020060e1a7981 */ /* 0x000f28000c1e9900 */
[----:B------:R-:W5:Y:S04]  /*0340*/  LDG.E.CONSTANT R23, desc[UR6][R12.64+0x4] ;  /* 0x000004060c177981 */ /* 0x000f68000c1e9900 */
[----:B------:R-:W2:Y:S04]  /*0350*/  LDG.E.CONSTANT R25, desc[UR6][R12.64+0x14] ;  /* 0x000014060c197981 */ /* 0x000ea8000c1e9900 */
[----:B------:R-:W2:Y:S04]  /*0360*/  LDG.E.U16.CONSTANT R21, desc[UR6][R18.64+0x4] ;  /* 0x0000040612157981 */ /* 0x000ea8000c1e9500 */
[----:B------:R-:W2:Y:S04]  /*0370*/  LDG.E.U16.CONSTANT R24, desc[UR6][R18.64+0x8] ;  /* 0x0000080612187981 */ /* 0x000ea8000c1e9500 */
[----:B------:R-:W2:Y:S04]  /*0380*/  @P1 LDG.E.U16.CONSTANT R28, desc[UR6][R18.64] ;  /* 0x00000006121c1981 */ /* 0x000ea8000c1e9500 */
[----:B------:R-:W2:Y:S04]  /*0390*/  LDG.E.CONSTANT R27, desc[UR6][R12.64+0x28] ;  /* 0x000028060c1b7981 */ /* 0x000ea8000c1e9900 */
[----:B------:R-:W2:Y:S04]  /*03a0*/  LDG.E.CONSTANT R14, desc[UR6][R12.64+0x38] ;  /* 0x000038060c0e7981 */ /* 0x000ea8000c1e9900 */
[----:B------:R-:W2:Y:S04]  /*03b0*/  LDG.E.U16.CONSTANT R8, desc[UR6][R8.64+0x24] ;  /* 0x0000240608087981 */ /* 0x000ea8000c1e9500 */
[----:B------:R3:W2:Y:S01]  /*03c0*/  LDG.E.CONSTANT R15, desc[UR6][R2.64] ;  /* 0x00000006020f7981 */ /* 0x0006a2000c1e9900 */
[----:B------:R-:W-:Y:S01]  /*03d0*/  UMOV UR5, 0x1010101 ;  /* 0x0101010100057882 */ /* 0x000fe20000000000 */
[----:B------:R-:W-:Y:S01]  /*03e0*/  VIADD R7, R7, 0x2 ;  /* 0x0000000207077836 */ /* 0x000fe20000000000 */
[----:B---3--:R-:W-:-:S02]  /*03f0*/  LOP3.LUT R2, R6, 0xf0f0f0f, RZ, 0xc0, !PT ;  /* 0x0f0f0f0f06027812 */ /* 0x008fc400078ec0ff */
[----:B----4-:R-:W-:-:S03]  /*0400*/  LOP3.LUT R3, R26, 0xf0f0f0f, RZ, 0xc0, !PT ;  /* 0x0f0f0f0f1a037812 */ /* 0x010fc600078ec0ff */
[----:B-----5:R-:W-:-:S04]  /*0410*/  IDP.4A.S8.S8 R2, R2, R23, RZ ;  /* 0x0000001702027226 */ /* 0x020fc800000006ff */
[----:B--2---:R-:W-:Y:S01]  /*0420*/  IDP.4A.S8.S8 R2, R3, R25, R2 ;  /* 0x0000001903027226 */ /* 0x004fe20000000602 */
[----:B------:R-:W-:Y:S02]  /*0430*/  @P1 SHF.R.U32.HI R3, RZ, 0x2, R21 ;  /* 0x00000002ff031819 */ /* 0x000fe40000011615 */
[----:B------:R-:W-:Y:S02]  /*0440*/  SHF.R.U32.HI R12, RZ, 0x4, R6 ;  /* 0x00000004ff0c7819 */ /* 0x000fe40000011606 */
[----:B------:R-:W-:Y:S02]  /*0450*/  @P1 LOP3.LUT R19, R3, 0x3030, RZ, 0xc0, !PT ;  /* 0x0000303003131812 */ /* 0x000fe400078ec0ff */
[----:B------:R-:W-:Y:S02]  /*0460*/  @P1 SHF.R.U32.HI R18, RZ, 0x4, R24 ;  /* 0x00000004ff121819 */ /* 0x000fe40000011618 */
[----:B------:R-:W-:Y:S01]  /*0470*/  @P1 SHF.R.U32.HI R28, RZ, 0x2, R28 ;  /* 0x00000002ff1c1819 */ /* 0x000fe2000001161c */
[----:B------:R-:W-:Y:S01]  /*0480*/  IDP.4A.S8.S8 R6, R23, UR5, RZ ;  /* 0x0000000517067c26 */ /* 0x000fe200080006ff */
[----:B------:R-:W-:-:S02]  /*0490*/  @P1 LOP3.LUT R3, R19, 0xf0f, R18, 0xf8, !PT ;  /* 0x00000f0f13031812 */ /* 0x000fc400078ef812 */
[----:B------:R-:W-:Y:S02]  /*04a0*/  @P1 LOP3.LUT R9, R28, 0x3030, RZ, 0xc0, !PT ;  /* 0x000030301c091812 */ /* 0x000fe400078ec0ff */
[----:B------:R-:W-:Y:S01]  /*04b0*/  @!P1 LOP3.LUT R3, R24, 0x3f3f, RZ, 0xc0, !PT ;  /* 0x00003f3f18039812 */ /* 0x000fe200078ec0ff */
[----:B------:R-:W-:Y:S01]  /*04c0*/  IDP.4A.S8.S8 R25, R25, UR5, R6 ;  /* 0x0000000519197c26 */ /* 0x000fe20008000606 */
[----:B------:R-:W-:Y:S02]  /*04d0*/  LOP3.LUT R12, R12, 0xf0f0f0f, RZ, 0xc0, !PT ;  /* 0x0f0f0f0f0c0c7812 */ /* 0x000fe400078ec0ff */
[----:B------:R-:W-:Y:S02]  /*04e0*/  @P1 LOP3.LUT R6, R9, 0xf0f, R24, 0xf8, !PT ;  /* 0x00000f0f09061812 */ /* 0x000fe400078ef818 */
[----:B------:R-:W-:Y:S02]  /*04f0*/  @!P1 LOP3.LUT R6, R21, 0x3f3f, RZ, 0xc0, !PT ;  /* 0x00003f3f15069812 */ /* 0x000fe400078ec0ff */
[----:B------:R-:W-:Y:S01]  /*0500*/  LOP3.LUT R18, R3, 0xffff, RZ, 0xc0, !PT ;  /* 0x0000ffff03127812 */ /* 0x000fe200078ec0ff */
[----:B------:R-:W-:Y:S01]  /*0510*/  IDP.4A.S8.S8 R9, R12, R27, RZ ;  /* 0x0000001b0c097226 */ /* 0x000fe200000006ff */
[----:B------:R-:W-:-:S02]  /*0520*/  LOP3.LUT R13, R6, 0xffff, RZ, 0xc0, !PT ;  /* 0x0000ffff060d7812 */ /* 0x000fc400078ec0ff */
[----:B------:R-:W-:Y:S01]  /*0530*/  SHF.R.U32.HI R12, RZ, 0x8, R18 ;  /* 0x00000008ff0c7819 */ /* 0x000fe20000011612 */
[----:B------:R-:W-:Y:S01]  /*0540*/  IDP.4A.S8.S8 R27, R27, UR5, RZ ;  /* 0x000000051b1b7c26 */ /* 0x000fe200080006ff */
[----:B------:R-:W-:Y:S02]  /*0550*/  SHF.R.U32.HI R26, RZ, 0x4, R26 ;  /* 0x00000004ff1a7819 */ /* 0x000fe4000001161a */
[----:B------:R-:W-:Y:S02]  /*0560*/  LOP3.LUT R18, R18, 0xff, RZ, 0xc0, !PT ;  /* 0x000000ff12127812 */ /* 0x000fe400078ec0ff */
[----:B------:R-:W-:Y:S01]  /*0570*/  SHF.R.U32.HI R6, RZ, 0x8, R13 ;  /* 0x00000008ff067819 */ /* 0x000fe2000001160d */
[----:B------:R-:W-:Y:S01]  /*0580*/  IDP.4A.S8.S8 R3, R14, UR5, R27 ;  /* 0x000000050e037c26 */ /* 0x000fe2000800061b */
[----:B------:R-:W-:Y:S01]  /*0590*/  LOP3.LUT R26, R26, 0xf0f0f0f, RZ, 0xc0, !PT ;  /* 0x0f0f0f0f1a1a7812 */ /* 0x000fe200078ec0ff */
[----:B------:R-:W-:Y:S01]  /*05a0*/  IMAD R18, R25, R18, RZ ;  /* 0x0000001219127224 */ /* 0x000fe200078e02ff */
[----:B------:R-:W-:-:S02]  /*05b0*/  LOP3.LUT R13, R13, 0xff, RZ, 0xc0, !PT ;  /* 0x000000ff0d0d7812 */ /* 0x000fc400078ec0ff */
[----:B------:R-:W-:Y:S01]  /*05c0*/  LOP3.LUT R12, R12, 0xffff, RZ, 0xc0, !PT ;  /* 0x0000ffff0c0c7812 */ /* 0x000fe200078ec0ff */
[----:B------:R-:W-:Y:S01]  /*05d0*/  IDP.4A.S8.S8 R26, R26, R14, R9 ;  /* 0x0000000e1a1a7226 */ /* 0x000fe20000000609 */
[----:B------:R-:W-:Y:S01]  /*05e0*/  LOP3.LUT R19, R6, 0xffff, RZ, 0xc0, !PT ;  /* 0x0000ffff06137812 */ /* 0x000fe200078ec0ff */
[----:B------:R-:W-:Y:S01]  /*05f0*/  IMAD R13, R2, R13, RZ ;  /* 0x0000000d020d7224 */ /* 0x000fe200078e02ff */
[----:B------:R-:W-:Y:S01]  /*0600*/  I2FP.F32.S32 R9, R18 ;  /* 0x0000001200097245 */ /* 0x000fe20000201400 */
[----:B------:R-:W-:Y:S02]  /*0610*/  IMAD R12, R3, R12, RZ ;  /* 0x0000000c030c7224 */ /* 0x000fe400078e02ff */
[----:B------:R-:W-:Y:S01]  /*0620*/  HADD2.F32 R2, -RZ, R29.H0_H0 ;  /* 0x2000001dff027230 */ /* 0x000fe20000004100 */
[----:B------:R-:W-:Y:S01]  /*0630*/  I2FP.F32.S32 R3, R13 ;  /* 0x0000000d00037245 */ /* 0x000fe20000201400 */
[----:B------:R-:W-:Y:S01]  /*0640*/  IMAD R19, R26, R19, RZ ;  /* 0x000000131a137224 */ /* 0x000fe200078e02ff */
[----:B------:R-:W-:Y:S01]  /*0650*/  I2FP.F32.S32 R12, R12 ;  /* 0x0000000c000c7245 */ /* 0x000fe20000201400 */
[----:B------:R-:W-:-:S02]  /*0660*/  HADD2.F32 R8, -RZ, R8.H0_H0 ;  /* 0x20000008ff087230 */ /* 0x000fc40000004100 */
[C---:B------:R-:W-:Y:S01]  /*0670*/  FFMA R9, R2.reuse, R9, RZ ;  /* 0x0000000902097223 */ /* 0x040fe200000000ff */
[--C-:B------:R-:W-:Y:S01]  /*0680*/  HADD2.F32 R14, -RZ, R15.reuse.H1_H1 ;  /* 0x3000000fff0e7230 */ /* 0x100fe20000004100 */
[----:B------:R-:W-:Y:S01]  /*0690*/  I2FP.F32.S32 R6, R19 ;  /* 0x0000001300067245 */ /* 0x000fe20000201400 */
[----:B------:R-:W-:Y:S01]  /*06a0*/  FFMA R3, R2, R3, RZ ;  /* 0x0000000302037223 */ /* 0x000fe200000000ff */
[C---:B------:R-:W-:Y:S01]  /*06b0*/  FFMA R9, R8.reuse, R12, R9 ;  /* 0x0000000c08097223 */ /* 0x040fe20000000009 */
[----:B------:R-:W-:Y:S02]  /*06c0*/  HADD2.F32 R2, -RZ, R15.H0_H0 ;  /* 0x2000000fff027230 */ /* 0x000fe40000004100 */
[----:B------:R-:W-:Y:S01]  /*06d0*/  FFMA R3, R8, R6, R3 ;  /* 0x0000000608037223 */ /* 0x000fe20000000003 */
[----:B------:R-:W-:-:S04]  /*06e0*/  FMUL R14, R9, R14 ;  /* 0x0000000e090e7220 */ /* 0x000fc80000400000 */
[----:B------:R-:W-:-:S04]  /*06f0*/  FFMA R2, R3, R2, -R14 ;  /* 0x0000000203027223 */ /* 0x000fc8000000080e */
[----:B------:R-:W-:-:S07]  /*0700*/  FADD R6, RZ, R2 ;  /* 0x00000002ff067221 */ /* 0x000fce0000000000 */
.L_x_38:
[----:B------:R-:W-:Y:S05]  /*0710*/  BSYNC.RECONVERGENT B1 ;  /* 0x0000000000017941 */ /* 0x000fea0003800200 */
.L_x_37:
[----:B------:R-:W-:Y:S05]  /*0720*/  @!P0 BRA `(.L_x_36) ;  /* 0x00000008008c8947 */ /* 0x000fea0003800000 */
[----:B------:R-:W0:Y:S01]  /*0730*/  LDC.64 R14, c[0x0][0x380] ;  /* 0x0000e000ff0e7b82 */ /* 0x000e220000000a00 */
[----:B------:R-:W1:Y:S01]  /*0740*/  LDCU.64 UR8, c[0x0][0x380] ;  /* 0x00007000ff0877ac */ /* 0x000e620008000a00 */
[C---:B------:R-:W-:Y:S02]  /*0750*/  LEA R20, R7.reuse, R20, 0x3 ;  /* 0x0000001407147211 */ /* 0x040fe400078e18ff */
[----:B------:R-:W-:-:S03]  /*0760*/  IADD3 R2, PT, PT, R7, R16, RZ ;  /* 0x0000001007027210 */ /* 0x000fc60007ffe0ff */
[C---:B------:R-:W-:Y:S01]  /*0770*/  VIADD R3, R20.reuse, 0x10 ;  /* 0x0000001014037836 */ /* 0x040fe20000000000 */
[----:B-1----:R-:W-:Y:S01]  /*0780*/  IADD3 R12, P0, PT, R17, UR8, RZ ;  /* 0x00000008110c7c10 */ /* 0x002fe2000ff1e0ff */
[----:B------:R-:W-:-:S04]  /*0790*/  IMAD.WIDE.U32 R16, R20, 0x24, RZ ;  /* 0x0000002414107825 */ /* 0x000fc800078e00ff */
[----:B0-----:R-:W-:-:S04]  /*07a0*/  IMAD.WIDE.U32 R14, R11, 0x2, R14 ;  /* 0x000000020b0e7825 */ /* 0x001fc800078e000e */
[----:B------:R-:W-:Y:S02]  /*07b0*/  IMAD.MOV.U32 R11, RZ, RZ, RZ ;  /* 0x000000ffff0b7224 */ /* 0x000fe400078e00ff */
[----:B------:R-:W-:Y:S02]  /*07c0*/  IMAD.X R13, RZ, RZ, UR9, P0 ;  /* 0x00000009ff0d7e24 */ /* 0x000fe400080e06ff */
[----:B------:R-:W-:-:S07]  /*07d0*/  IMAD.WIDE.U32 R10, R3, 0x24, R10 ;  /* 0x00000024030a7825 */ /* 0x000fce00078e000a */
.L_x_39:
[----:B------:R-:W-:Y:S01]  /*07e0*/  LOP3.LUT R9, R22, 0x3, RZ, 0xc0, !PT ;  /* 0x0000000316097812 */ /* 0x000fe200078ec0ff */
[----:B------:R-:W-:-:S04]  /*07f0*/  IMAD.WIDE R20, R2, 0x90, R12 ;  /* 0x0000009002147825 */ /* 0x000fc800078e020c */
[----:B------:R-:W-:Y:S01]  /*0800*/  IMAD.WIDE.U32 R8, R9, 0x4, R16 ;  /* 0x0000000409087825 */ /* 0x000fe200078e0010 */
[----:B------:R-:W2:Y:S02]  /*0810*/  LDG.E.CONSTANT R25, desc[UR6][R20.64+0x10] ;  /* 0x0000100614197981 */ /* 0x000ea4000c1e9900 */
[----:B------:R-:W-:Y:S02]  /*0820*/  IADD3 R8, P0, PT, R8, R4, RZ ;  /* 0x0000000408087210 */ /* 0x000fe40007f1e0ff */
[----:B------:R-:W3:Y:S03]  /*0830*/  LDG.E.CONSTANT R24, desc[UR6][R20.64+0x20] ;  /* 0x0000200614187981 */ /* 0x000ee6000c1e9900 */
[----:B------:R-:W-:-:S05]  /*0840*/  IMAD.X R9, R9, 0x1, R5, P0 ;  /* 0x0000000109097824 */ /* 0x000fca00000e0605 */
[----:B------:R-:W4:Y:S04]  /*0850*/  LDG.E.CONSTANT R27, desc[UR6][R8.64+0x4] ;  /* 0x00000406081b7981 */ /* 0x000f28000c1e9900 */
[----:B------:R-:W5:Y:S04]  /*0860*/  LDG.E.CONSTANT R26, desc[UR6][R8.64+0x14] ;  /* 0x00001406081a7981 */ /* 0x000f68000c1e9900 */
[----:B------:R-:W5:Y:S04]  /*0870*/  LDG.E.CONSTANT R18, desc[UR6][R8.64+0x28] ;  /* 0x0000280608127981 */ /* 0x000f68000c1e9900 */
[----:B------:R0:W5:Y:S01]  /*0880*/  LDG.E.CONSTANT R19, desc[UR6][R8.64+0x38] ;  /* 0x0000380608137981 */ /* 0x000162000c1e9900 */
[----:B------:R-:W-:-:S04]  /*0890*/  SHF.L.U32 R23, R22, 0x1, RZ ;  /* 0x0000000116177819 */ /* 0x000fc800000006ff */
[----:B------:R-:W-:-:S04]  /*08a0*/  LOP3.LUT R23, R23, 0x1e, RZ, 0xc0, !PT ;  /* 0x0000001e17177812 */ /* 0x000fc800078ec0ff */
[----:B------:R-:W-:Y:S01]  /*08b0*/  ISETP.GT.U32.AND P0, PT, R23, 0xf, PT ;  /* 0x0000000f1700780c */ /* 0x000fe20003f04070 */
[----:B------:R-:W-:Y:S01]  /*08c0*/  UMOV UR5, 0x1010101 ;  /* 0x0101010100057882 */ /* 0x000fe20000000000 */
[----:B0-----:R-:W-:Y:S01]  /*08d0*/  IMAD.WIDE R8, R2, 0x90, R14 ;  /* 0x0000009002087825 */ /* 0x001fe200078e020e */
[----:B--2---:R-:W-:Y:S02]  /*08e0*/  LOP3.LUT R28, R25, 0xf0f0f0f, RZ, 0xc0, !PT ;  /* 0x0f0f0f0f191c7812 */ /* 0x004fe400078ec0ff */
[----:B------:R-:W-:Y:S02]  /*08f0*/  SHF.R.U32.HI R21, RZ, 0x4, R25 ;  /* 0x00000004ff157819 */ /* 0x000fe40000011619 */
[----:B---3--:R-:W-:Y:S02]  /*0900*/  LOP3.LUT R29, R24, 0xf0f0f0f, RZ, 0xc0, !PT ;  /* 0x0f0f0f0f181d7812 */ /* 0x008fe400078ec0ff */
[----:B------:R-:W-:Y:S02]  /*0910*/  LOP3.LUT R21, R21, 0xf0f0f0f, RZ, 0xc0, !PT ;  /* 0x0f0f0f0f15157812 */ /* 0x000fe400078ec0ff */
[----:B------:R-:W-:Y:S01]  /*0920*/  SHF.R.U32.HI R24, RZ, 0x4, R24 ;  /* 0x00000004ff187819 */ /* 0x000fe20000011618 */
[----:B----4-:R-:W-:-:S02]  /*0930*/  IDP.4A.S8.S8 R20, R28, R27, RZ ;  /* 0x0000001b1c147226 */ /* 0x010fc400000006ff */
[----:B------:R-:W-:Y:S02]  /*0940*/  IDP.4A.S8.S8 R27, R27, UR5, RZ ;  /* 0x000000051b1b7c26 */ /* 0x000fe400080006ff */
[----:B-----5:R-:W-:Y:S02]  /*0950*/  IDP.4A.S8.S8 R20, R29, R26, R20 ;  /* 0x0000001a1d147226 */ /* 0x020fe40000000614 */
[----:B------:R-:W-:Y:S02]  /*0960*/  IDP.4A.S8.S8 R25, R26, UR5, R27 ;  /* 0x000000051a197c26 */ /* 0x000fe4000800061b */
[----:B------:R-:W-:Y:S01]  /*0970*/  IDP.4A.S8.S8 R26, R21, R18, RZ ;  /* 0x00000012151a7226 */ /* 0x000fe200000006ff */
[----:B------:R-:W-:Y:S01]  /*0980*/  LOP3.LUT R24, R24, 0xf0f0f0f, RZ, 0xc0, !PT ;  /* 0x0f0f0f0f18187812 */ /* 0x000fe200078ec0ff */
[----:B------:R-:W2:Y:S04]  /*0990*/  @P0 LDG.E.U16.CONSTANT R21, desc[UR6][R8.64] ;  /* 0x0000000608150981 */ /* 0x000ea8000c1e9500 */
[----:B------:R-:W-:Y:S01]  /*09a0*/  IDP.4A.S8.S8 R24, R24, R19, R26 ;  /* 0x0000001318187226 */ /* 0x000fe2000000061a */
[----:B------:R-:W3:Y:S04]  /*09b0*/  LDG.E.U16.CONSTANT R27, desc[UR6][R8.64+0x8] ;  /* 0x00000806081b7981 */ /* 0x000ee8000c1e9500 */
[----:B------:R-:W4:Y:S01]  /*09c0*/  LDG.E.U16.CONSTANT R26, desc[UR6][R8.64+0x4] ;  /* 0x00000406081a7981 */ /* 0x000f22000c1e9500 */
[----:B------:R-:W-:Y:S01]  /*09d0*/  IDP.4A.S8.S8 R18, R18, UR5, RZ ;  /* 0x0000000512127c26 */ /* 0x000fe200080006ff */
[----:B--2---:R-:W-:-:S04]  /*09e0*/  @P0 SHF.R.U32.HI R21, RZ, 0x2, R21 ;  /* 0x00000002ff150819 */ /* 0x004fc80000011615 */
[----:B------:R-:W-:Y:S02]  /*09f0*/  @P0 LOP3.LUT R28, R21, 0x3030, RZ, 0xc0, !PT ;  /* 0x00003030151c0812 */ /* 0x000fe400078ec0ff */
[----:B----4-:R-:W-:Y:S02]  /*0a00*/  @!P0 LOP3.LUT R21, R26, 0x3f3f, RZ, 0xc0, !PT ;  /* 0x00003f3f1a158812 */ /* 0x010fe400078ec0ff */
[--C-:B---3--:R-:W-:Y:S02]  /*0a10*/  @P0 LOP3.LUT R21, R28, 0xf0f, R27.reuse, 0xf8, !PT ;  /* 0x00000f0f1c150812 */ /* 0x108fe400078ef81b */
[----:B------:R-:W-:Y:S02]  /*0a20*/  @P0 SHF.R.U32.HI R28, RZ, 0x2, R26 ;  /* 0x00000002ff1c0819 */ /* 0x000fe4000001161a */
[----:B------:R-:W-:Y:S02]  /*0a30*/  @!P0 LOP3.LUT R26, R27, 0x3f3f, RZ, 0xc0, !PT ;  /* 0x00003f3f1b1a8812 */ /* 0x000fe400078ec0ff */
[----:B------:R-:W-:-:S02]  /*0a40*/  @P0 SHF.R.U32.HI R27, RZ, 0x4, R27 ;  /* 0x00000004ff1b0819 */ /* 0x000fc4000001161b */
[----:B------:R-:W-:-:S04]  /*0a50*/  @P0 LOP3.LUT R28, R28, 0x3030, RZ, 0xc0, !PT ;  /* 0x000030301c1c0812 */ /* 0x000fc800078ec0ff */
[----:B------:R-:W-:Y:S02]  /*0a60*/  @P0 LOP3.LUT R26, R28, 0xf0f, R27, 0xf8, !PT ;  /* 0x00000f0f1c1a0812 */ /* 0x000fe400078ef81b */
[----:B------:R-:W-:Y:S02]  /*0a70*/  IADD3 R8, P0, PT, R16, R4, RZ ;  /* 0x0000000410087210 */ /* 0x000fe40007f1e0ff */
[----:B------:R-:W-:Y:S01]  /*0a80*/  LOP3.LUT R27, R26, 0xffff, RZ, 0xc0, !PT ;  /* 0x0000ffff1a1b7812 */ /* 0x000fe200078ec0ff */
[----:B------:R-:W-:Y:S02]  /*0a90*/  IDP.4A.S8.S8 R26, R19, UR5, R18 ;  /* 0x00000005131a7c26 */ /* 0x000fe40008000612 */
[----:B------:R-:W-:Y:S01]  /*0aa0*/  IMAD.X R9, R17, 0x1, R5, P0 ;  /* 0x0000000111097824 */ /* 0x000fe200000e0605 */
[----:B------:R-:W-:-:S04]  /*0ab0*/  LOP3.LUT R18, R27, 0xff, RZ, 0xc0, !PT ;  /* 0x000000ff1b127812 */ /* 0x000fc800078ec0ff */
[----:B------:R-:W2:Y:S01]  /*0ac0*/  LDG.E.U16.CONSTANT R19, desc[UR6][R8.64+0x24] ;  /* 0x0000240608137981 */ /* 0x000ea2000c1e9500 */
[----:B------:R-:W-:-:S03]  /*0ad0*/  IMAD R18, R25, R18, RZ ;  /* 0x0000001219127224 */ /* 0x000fc600078e02ff */
[----:B------:R0:W3:Y:S01]  /*0ae0*/  LDG.E.U16.CONSTANT R25, desc[UR6][R8.64] ;  /* 0x0000000608197981 */ /* 0x0000e2000c1e9500 */
[----:B------:R-:W-:Y:S02]  /*0af0*/  SHF.R.U32.HI R27, RZ, 0x8, R27 ;  /* 0x00000008ff1b7819 */ /* 0x000fe4000001161b */
[----:B------:R-:W-:Y:S02]  /*0b00*/  LOP3.LUT R28, R21, 0xffff, RZ, 0xc0, !PT ;  /* 0x0000ffff151c7812 */ /* 0x000fe400078ec0ff */
[----:B------:R-:W-:Y:S02]  /*0b10*/  LOP3.LUT R27, R27, 0xffff, RZ, 0xc0, !PT ;  /* 0x0000ffff1b1b7812 */ /* 0x000fe400078ec0ff */
[----:B------:R-:W-:-:S03]  /*0b20*/  SHF.R.U32.HI R21, RZ, 0x8, R28 ;  /* 0x00000008ff157819 */ /* 0x000fc6000001161c */
[----:B------:R-:W-:Y:S01]  /*0b30*/  IMAD R26, R26, R27, RZ ;  /* 0x0000001b1a1a7224 */ /* 0x000fe200078e02ff */
[----:B------:R-:W-:Y:S02]  /*0b40*/  LOP3.LUT R21, R21, 0xffff, RZ, 0xc0, !PT ;  /* 0x0000ffff15157812 */ /* 0x000fe400078ec0ff */
[----:B------:R-:W-:-:S03]  /*0b50*/  LOP3.LUT R27, R28, 0xff, RZ, 0xc0, !PT ;  /* 0x000000ff1c1b7812 */ /* 0x000fc600078ec0ff */
[----:B------:R-:W-:Y:S01]  /*0b60*/  IMAD R24, R24, R21, RZ ;  /* 0x0000001518187224 */ /* 0x000fe200078e02ff */
[----:B------:R-:W-:Y:S01]  /*0b70*/  MOV R21, R13 ;  /* 0x0000000d00157202 */ /* 0x000fe20000000f00 */
[----:B------:R-:W-:Y:S02]  /*0b80*/  IMAD R27, R20, R27, RZ ;  /* 0x0000001b141b7224 */ /* 0x000fe400078e02ff */
[----:B------:R-:W-:Y:S01]  /*0b90*/  IMAD.MOV.U32 R20, RZ, RZ, R12 ;  /* 0x000000ffff147224 */ /* 0x000fe200078e000c */
[----:B------:R-:W-:Y:S02]  /*0ba0*/  I2FP.F32.S32 R29, R18 ;  /* 0x00000012001d7245 */ /* 0x000fe40000201400 */
[----:B------:R-:W-:Y:S01]  /*0bb0*/  IADD3 R18, P0, PT, R10, R4, RZ ;  /* 0x000000040a127210 */ /* 0x000fe20007f1e0ff */
[----:B------:R-:W-:Y:S01]  /*0bc0*/  IMAD.WIDE R20, R2, 0x90, R20 ;  /* 0x0000009002147825 */ /* 0x000fe200078e0214 */
[----:B0-----:R-:W-:-:S04]  /*0bd0*/  I2FP.F32.S32 R9, R27 ;  /* 0x0000001b00097245 */ /* 0x001fc80000201400 */
[----:B------:R-:W4:Y:S01]  /*0be0*/  LDG.E.CONSTANT R27, desc[UR6][R20.64+0x140] ;  /* 0x00014006141b7981 */ /* 0x000f22000c1e9900 */
[----:B------:R-:W-:Y:S01]  /*0bf0*/  I2FP.F32.S32 R24, R24 ;  /* 0x0000001800187245 */ /* 0x000fe20000201400 */
[----:B--2---:R-:W-:Y:S02]  /*0c00*/  HADD2.F32 R28, -RZ, R19.H0_H0 ;  /* 0x20000013ff1c7230 */ /* 0x004fe40000004100 */
[----:B------:R-:W-:Y:S02]  /*0c10*/  IMAD.X R19, R11, 0x1, R5, P0 ;  /* 0x000000010b137824 */ /* 0x000fe400000e0605 */
[----:B---3--:R-:W-:Y:S02]  /*0c20*/  HADD2.F32 R8, -RZ, R25.H0_H0 ;  /* 0x20000019ff087230 */ /* 0x008fe40000004100 */
[----:B------:R-:W2:Y:S03]  /*0c30*/  LDG.E.CONSTANT R25, desc[UR6][R20.64+0x130] ;  /* 0x0001300614197981 */ /* 0x000ea6000c1e9900 */
[C---:B------:R-:W-:Y:S01]  /*0c40*/  FFMA R29, R8.reuse, R29, RZ ;  /* 0x0000001d081d7223 */ /* 0x040fe200000000ff */
[----:B------:R-:W-:Y:S01]  /*0c50*/  FFMA R9, R8, R9, RZ ;  /* 0x0000000908097223 */ /* 0x000fe200000000ff */
[----:B------:R-:W-:-:S02]  /*0c60*/  I2FP.F32.S32 R8, R26 ;  /* 0x0000001a00087245 */ /* 0x000fc40000201400 */
[----:B------:R-:W3:Y:S04]  /*0c70*/  LDG.E.CONSTANT R26, desc[UR6][R18.64+0x4] ;  /* 0x00000406121a7981 */ /* 0x000ee8000c1e9900 */
[----:B------:R-:W5:Y:S01]  /*0c80*/  LDG.E.CONSTANT R20, desc[UR6][R18.64+0x14] ;  /* 0x0000140612147981 */ /* 0x000f62000c1e9900 */
[----:B------:R-:W-:-:S03]  /*0c90*/  FFMA R9, R28, R24, R9 ;  /* 0x000000181c097223 */ /* 0x000fc60000000009 */
[----:B------:R-:W5:Y:S01]  /*0ca0*/  LDG.E.CONSTANT R24, desc[UR6][R18.64+0x28] ;  /* 0x0000280612187981 */ /* 0x000f62000c1e9900 */
[----:B------:R-:W-:-:S03]  /*0cb0*/  FFMA R8, R28, R8, R29 ;  /* 0x000000081c087223 */ /* 0x000fc6000000001d */
[----:B------:R-:W5:Y:S01]  /*0cc0*/  LDG.E.CONSTANT R28, desc[UR6][R18.64+0x38] ;  /* 0x00003806121c7981 */ /* 0x000f62000c1e9900 */
[----:B------:R-:W-:Y:S02]  /*0cd0*/  ISETP.GE.U32.AND P0, PT, R23, 0x10, PT ;  /* 0x000000101700780c */ /* 0x000fe40003f06070 */
[----:B----4-:R-:W-:Y:S02]  /*0ce0*/  LOP3.LUT R23, R27, 0xf0f0f0f, RZ, 0xc0, !PT ;  /* 0x0f0f0f0f1b177812 */ /* 0x010fe400078ec0ff */
[----:B------:R-:W-:-:S04]  /*0cf0*/  SHF.R.U32.HI R27, RZ, 0x4, R27 ;  /* 0x00000004ff1b7819 */ /* 0x000fc8000001161b */
[----:B------:R-:W-:Y:S02]  /*0d00*/  LOP3.LUT R27, R27, 0xf0f0f0f, RZ, 0xc0, !PT ;  /* 0x0f0f0f0f1b1b7812 */ /* 0x000fe400078ec0ff */
[----:B--2---:R-:W-:-:S05]  /*0d10*/  LOP3.LUT R21, R25, 0xf0f0f0f, RZ, 0xc0, !PT ;  /* 0x0f0f0f0f19157812 */ /* 0x004fca00078ec0ff */
[----:B---3--:R-:W-:-:S04]  /*0d20*/  IDP.4A.S8.S8 R21, R21, R26, RZ ;  /* 0x0000001a15157226 */ /* 0x008fc800000006ff */
[----:B-----5:R-:W-:Y:S01]  /*0d30*/  IDP.4A.S8.S8 R23, R23, R20, R21 ;  /* 0x0000001417177226 */ /* 0x020fe20000000615 */
[----:B------:R-:W-:Y:S01]  /*0d40*/  SHF.R.U32.HI R21, RZ, 0x4, R25 ;  /* 0x00000004ff157819 */ /* 0x000fe20000011619 */
[----:B------:R-:W-:-:S03]  /*0d50*/  IDP.4A.S8.S8 R25, R26, UR5, RZ ;  /* 0x000000051a197c26 */ /* 0x000fc600080006ff */
[----:B------:R-:W-:Y:S01]  /*0d60*/  LOP3.LUT R21, R21, 0xf0f0f0f, RZ, 0xc0, !PT ;  /* 0x0f0f0f0f15157812 */ /* 0x000fe200078ec0ff */
[----:B------:R-:W-:-:S04]  /*0d70*/  IDP.4A.S8.S8 R25, R20, UR5, R25 ;  /* 0x0000000514197c26 */ /* 0x000fc80008000619 */
[----:B------:R-:W-:Y:S02]  /*0d80*/  IDP.4A.S8.S8 R26, R21, R24, RZ ;  /* 0x00000018151a7226 */ /* 0x000fe400000006ff */
[----:B------:R-:W-:-:S04]  /*0d90*/  IMAD.WIDE R20, R2, 0x90, R14 ;  /* 0x0000009002147825 */ /* 0x000fc800078e020e */
[----:B------:R-:W-:Y:S02]  /*0da0*/  IDP.4A.S8.S8 R26, R27, R28, R26 ;  /* 0x0000001c1b1a7226 */ /* 0x000fe4000000061a */
[----:B------:R-:W2:Y:S01]  /*0db0*/  @P0 LDG.E.U16.CONSTANT R27, desc[UR6][R20.64+0x120] ;  /* 0x00012006141b0981 */ /* 0x000ea2000c1e9500 */
[----:B------:R-:W-:-:S04]  /*0dc0*/  IDP.4A.S8.S8 R19, R24, UR5, RZ ;  /* 0x0000000518137c26 */ /* 0x000fc800080006ff */
[----:B------:R-:W-:Y:S02]  /*0dd0*/  IDP.4A.S8.S8 R24, R28, UR5, R19 ;  /* 0x000000051c187c26 */ /* 0x000fe40008000613 */
[----:B------:R-:W3:Y:S04]  /*0de0*/  LDG.E.U16.CONSTANT R28, desc[UR6][R20.64+0x124] ;  /* 0x00012406141c7981 */ /* 0x000ee8000c1e9500 */
[----:B------:R-:W4:Y:S01]  /*0df0*/  LDG.E.U16.CONSTANT R19, desc[UR6][R20.64+0x128] ;  /* 0x0001280614137981 */ /* 0x000f22000c1e9500 */
[----:B--2---:R-:W-:-:S04]  /*0e00*/  @P0 SHF.R.U32.HI R27, RZ, 0x2, R27 ;  /* 0x00000002ff1b0819 */ /* 0x004fc8000001161b */
[----:B------:R-:W-:Y:S02]  /*0e10*/  @P0 LOP3.LUT R18, R27, 0x3030, RZ, 0xc0, !PT ;  /* 0x000030301b120812 */ /* 0x000fe400078ec0ff */
[----:B---3--:R-:W-:Y:S02]  /*0e20*/  @P0 SHF.R.U32.HI R27, RZ, 0x2, R28 ;  /* 0x00000002ff1b0819 */ /* 0x008fe4000001161c */
[--C-:B----4-:R-:W-:Y:S02]  /*0e30*/  @P0 LOP3.LUT R18, R18, 0xf0f, R19.reuse, 0xf8, !PT ;  /* 0x00000f0f12120812 */ /* 0x110fe400078ef813 */
[----:B------:R-:W-:Y:S02]  /*0e40*/  @!P0 LOP3.LUT R18, R28, 0x3f3f, RZ, 0xc0, !PT ;  /* 0x00003f3f1c128812 */ /* 0x000fe400078ec0ff */
[----:B------:R-:W-:Y:S02]  /*0e50*/  @P0 LOP3.LUT R28, R27, 0x3030, RZ, 0xc0, !PT ;  /* 0x000030301b1c0812 */ /* 0x000fe400078ec0ff */
[----:B------:R-:W-:-:S04]  /*0e60*/  @P0 SHF.R.U32.HI R27, RZ, 0x4, R19 ;  /* 0x00000004ff1b0819 */ /* 0x000fc80000011613 */
[----:B------:R-:W-:Y:S02]  /*0e70*/  @P0 LOP3.LUT R27, R28, 0xf0f, R27, 0xf8, !PT ;  /* 0x00000f0f1c1b0812 */ /* 0x000fe400078ef81b */
[----:B------:R-:W-:-:S04]  /*0e80*/  @!P0 LOP3.LUT R27, R19, 0x3f3f, RZ, 0xc0, !PT ;  /* 0x00003f3f131b8812 */ /* 0x000fc800078ec0ff */
[----:B------:R-:W-:-:S04]  /*0e90*/  LOP3.LUT R19, R27, 0xffff, RZ, 0xc0, !PT ;  /* 0x0000ffff1b137812 */ /* 0x000fc800078ec0ff */
[----:B------:R-:W-:-:S05]  /*0ea0*/  LOP3.LUT R20, R19, 0xff, RZ, 0xc0, !PT ;  /* 0x000000ff13147812 */ /* 0x000fca00078ec0ff */
[----:B------:R-:W-:Y:S02]  /*0eb0*/  IMAD R25, R25, R20, RZ ;  /* 0x0000001419197224 */ /* 0x000fe400078e02ff */
[----:B------:R-:W-:-:S05]  /*0ec0*/  IMAD.WIDE.U32 R20, R3, 0x24, R4 ;  /* 0x0000002403147825 */ /* 0x000fca00078e0004 */
[----:B------:R-:W2:Y:S01]  /*0ed0*/  LDG.E.U16.CONSTANT R28, desc[UR6][R20.64] ;  /* 0x00000006141c7981 */ /* 0x000ea2000c1e9500 */
[----:B------:R-:W-:Y:S02]  /*0ee0*/  SHF.R.U32.HI R19, RZ, 0x8, R19 ;  /* 0x00000008ff137819 */ /* 0x000fe40000011613 */
[----:B------:R-:W-:Y:S01]  /*0ef0*/  I2FP.F32.S32 R25, R25 ;  /* 0x0000001900197245 */ /* 0x000fe20000201400 */
[----:B------:R-:W3:Y:S01]  /*0f00*/  LDG.E.U16.CONSTANT R27, desc[UR6][R20.64+0x24] ;  /* 0x00002406141b7981 */ /* 0x000ee2000c1e9500 */
[----:B------:R-:W-:-:S05]  /*0f10*/  LOP3.LUT R19, R19, 0xffff, RZ, 0xc0, !PT ;  /* 0x0000ffff13137812 */ /* 0x000fca00078ec0ff */
[----:B------:R-:W-:Y:S01]  /*0f20*/  IMAD R24, R24, R19, RZ ;  /* 0x0000001318187224 */ /* 0x000fe200078e02ff */
[----:B------:R-:W-:-:S04]  /*0f30*/  LOP3.LUT R19, R18, 0xffff, RZ, 0xc0, !PT ;  /* 0x0000ffff12137812 */ /* 0x000fc800078ec0ff */
[----:B------:R-:W-:-:S05]  /*0f40*/  LOP3.LUT R18, R19, 0xff, RZ, 0xc0, !PT ;  /* 0x000000ff13127812 */ /* 0x000fca00078ec0ff */
[----:B------:R-:W-:Y:S01]  /*0f50*/  IMAD R29, R23, R18, RZ ;  /* 0x00000012171d7224 */ /* 0x000fe200078e02ff */
[----:B------:R-:W-:-:S04]  /*0f60*/  SHF.R.U32.HI R18, RZ, 0x8, R19 ;  /* 0x00000008ff127819 */ /* 0x000fc80000011613 */
[----:B------:R-:W-:-:S05]  /*0f70*/  LOP3.LUT R19, R18, 0xffff, RZ, 0xc0, !PT ;  /* 0x0000ffff12137812 */ /* 0x000fca00078ec0ff */
[----:B------:R-:W-:Y:S02]  /*0f80*/  IMAD R26, R26, R19, RZ ;  /* 0x000000131a1a7224 */ /* 0x000fe400078e02ff */
[----:B------:R-:W0:Y:S02]  /*0f90*/  LDC.64 R18, c[0x0][0x380] ;  /* 0x0000e000ff127b82 */ /* 0x000e240000000a00 */
[----:B0-----:R-:W-:-:S04]  /*0fa0*/  IMAD.WIDE R18, R2, 0x90, R18 ;  /* 0x0000009002127825 */ /* 0x001fc800078e0212 */
[----:B--2---:R-:W-:Y:S01]  /*0fb0*/  HADD2.F32 R23, -RZ, R28.H0_H0 ;  /* 0x2000001cff177230 */ /* 0x004fe20000004100 */
[----:B------:R-:W-:Y:S02]  /*0fc0*/  I2FP.F32.S32 R28, R29 ;  /* 0x0000001d001c7245 */ /* 0x000fe40000201400 */
[----:B------:R-:W2:Y:S02]  /*0fd0*/  LDG.E.CONSTANT R29, desc[UR6][R18.64+0x120] ;  /* 0x00012006121d7981 */ /* 0x000ea4000c1e9900 */
[C---:B------:R-:W-:Y:S01]  /*0fe0*/  FFMA R25, R23.reuse, R25, RZ ;  /* 0x0000001917197223 */ /* 0x040fe200000000ff */
[----:B------:R-:W-:Y:S02]  /*0ff0*/  FFMA R28, R23, R28, RZ ;  /* 0x0000001c171c7223 */ /* 0x000fe400000000ff */
[----:B------:R-:W4:Y:S01]  /*1000*/  LDG.E.CONSTANT R23, desc[UR6][R18.64] ;  /* 0x0000000612177981 */ /* 0x000f22000c1e9900 */
[----:B------:R-:W-:Y:S01]  /*1010*/  VIADD R7, R7, 0x4 ;  /* 0x0000000407077836 */ /* 0x000fe20000000000 */
[----:B------:R-:W-:Y:S01]  /*1020*/  I2FP.F32.S32 R24, R24 ;  /* 0x0000001800187245 */ /* 0x000fe20000201400 */
[----:B---3--:R-:W-:Y:S01]  /*1030*/  HADD2.F32 R27, -RZ, R27.H0_H0 ;  /* 0x2000001bff1b7230 */ /* 0x008fe20000004100 */
[----:B------:R-:W-:-:S02]  /*1040*/  I2FP.F32.S32 R26, R26 ;  /* 0x0000001a001a7245 */ /* 0x000fc40000201400 */
[----:B------:R-:W-:Y:S02]  /*1050*/  ISETP.GE.AND P0, PT, R7, UR4, PT ;  /* 0x0000000407007c0c */ /* 0x000fe4000bf06270 */
[C---:B------:R-:W-:Y:S01]  /*1060*/  FFMA R25, R27.reuse, R24, R25 ;  /* 0x000000181b197223 */ /* 0x040fe20000000019 */
[----:B------:R-:W-:Y:S01]  /*1070*/  FFMA R26, R27, R26, R28 ;  /* 0x0000001a1b1a7223 */ /* 0x000fe2000000001c */
[----:B------:R-:W-:Y:S02]  /*1080*/  IADD3 R4, P1, PT, R4, 0x480, RZ ;  /* 0x0000048004047810 */ /* 0x000fe40007f3e0ff */
[----:B------:R-:W-:-:S03]  /*1090*/  IADD3 R2, PT, PT, R2, 0x4, RZ ;  /* 0x0000000402027810 */ /* 0x000fc60007ffe0ff */
[----:B------:R-:W-:Y:S02]  /*10a0*/  IMAD.X R5, RZ, RZ, R5, P1 ;  /* 0x000000ffff057224 */ /* 0x000fe400008e0605 */
[----:B----4-:R-:W-:Y:S02]  /*10b0*/  HADD2.F32 R21, -RZ, R23.H1_H1 ;  /* 0x30000017ff157230 */ /* 0x010fe40000004100 */
[----:B--2---:R-:W-:-:S03]  /*10c0*/  HADD2.F32 R24, -RZ, R29.H1_H1 ;  /* 0x3000001dff187230 */ /* 0x004fc60000004100 */
[----:B------:R-:W-:Y:S01]  /*10d0*/  FMUL R20, R8, R21 ;  /* 0x0000001508147220 */ /* 0x000fe20000400000 */
[----:B------:R-:W-:Y:S02]  /*10e0*/  HADD2.F32 R8, -RZ, R23.H0_H0 ;  /* 0x20000017ff087230 */ /* 0x000fe40000004100 */
[----:B------:R-:W-:Y:S01]  /*10f0*/  FMUL R25, R25, R24 ;  /* 0x0000001819197220 */ /* 0x000fe20000400000 */
[----:B------:R-:W-:Y:S02]  /*1100*/  HADD2.F32 R29, -RZ, R29.H0_H0 ;  /* 0x2000001dff1d7230 */ /* 0x000fe40000004100 */
[----:B------:R-:W-:-:S03]  /*1110*/  FFMA R9, R9, R8, -R20 ;  /* 0x0000000809097223 */ /* 0x000fc60000000814 */
[----:B------:R-:W-:Y:S01]  /*1120*/  FFMA R25, R26, R29, -R25 ;  /* 0x0000001d1a197223 */ /* 0x000fe20000000819 */
[----:B------:R-:W-:-:S04]  /*1130*/  FADD R6, R9, R6 ;  /* 0x0000000609067221 */ /* 0x000fc80000000000 */
[----:B------:R-:W-:Y:S01]  /*1140*/  FADD R6, R6, R25 ;  /* 0x0000001906067221 */ /* 0x000fe20000000000 */
[----:B------:R-:W-:Y:S06]  /*1150*/  @!P0 BRA `(.L_x_39) ;  /* 0xfffffff400a08947 */ /* 0x000fec000383ffff */
.L_x_36:
[----:B------:R-:W-:Y:S05]  /*1160*/  BSYNC.RECONVERGENT B0 ;  /* 0x0000000000007941 */ /* 0x000fea0003800200 */
.L_x_35:
        /* <DEDUP_REMOVED lines=16> */
.L_x_40:
        /* <DEDUP_REMOVED lines=9> */
.L_x_46:


//--------------------- .nv.shared.reserved.0     --------------------------
	.section	.nv.shared.reserved.0,"aw",@nobits
	.weak		__nv_reservedSMEM_offset_0_alias
	.size		__nv_reservedSMEM_offset_0_alias, 0, 64
	.other		__nv_reservedSMEM_offset_0_alias,@"STO_CUDA_RESERVED_SHARED STV_DEFAULT"
__nv_reservedSMEM_offset_0_alias:
	.zero		0
	.zero		64


//--------------------- .nv.constant0._Z13quantize_q8_1PKfPvii --------------------------
	.section	.nv.constant0._Z13quantize_q8_1PKfPvii,"a",@progbits
	.sectionflags	@""
	.align	4
.nv.constant0._Z13quantize_q8_1PKfPvii:
	.zero		920


//--------------------- .nv.constant0._Z21mul_mat_vec_q_interopILi32ELi8E10block_q8_0Li2EXadL_ZN34_INTERNAL_01f13dee_4_k_cu_c59103f717vec_dot_q8_0_q8_1EPKvPK10block_q8_1RKiEEEvS3_S3_Pfii --------------------------
	.section	.nv.constant0._Z21mul_mat_vec_q_interopILi32ELi8E10block_q8_0Li2EXadL_ZN34_INTERNAL_01f13dee_4_k_cu_c59103f717vec_dot_q8_0_q8_1EPKvPK10block_q8_1RKiEEEvS3_S3_Pfii,"a",@progbits
	.sectionflags	@""
	.align	4
.nv.constant0._Z21mul_mat_vec_q_interopILi32ELi8E10block_q8_0Li2EXadL_ZN34_INTERNAL_01f13dee_4_k_cu_c59103f717vec_dot_q8_0_q8_1EPKvPK10block_q8_1RKiEEEvS3_S3_Pfii:
	.zero		928


//--------------------- .nv.constant0._Z21mul_mat_vec_q_interopILi256ELi32E10block_q5_KLi2EXadL_ZN34_INTERNAL_01f13dee_4_k_cu_c59103f717vec_dot_q5_K_q8_1EPKvPK10block_q8_1RKiEEEvS3_S3_Pfii --------------------------
	.section	.nv.constant0._Z21mul_mat_vec_q_interopILi256ELi32E10block_q5_KLi2EXadL_ZN34_INTERNAL_01f13dee_4_k_cu_c59103f717vec_dot_q5_K_q8_1EPKvPK10block_q8_1RKiEEEvS3_S3_Pfii,"a",@progbits
	.sectionflags	@""
	.align	4
.nv.constant0._Z21mul_mat_vec_q_interopILi256ELi32E10block_q5_KLi2EXadL_ZN34_INTERNAL_01f13dee_4_k_cu_c59103f717vec_dot_q5_K_q8_1EPKvPK10block_q8_1RKiEEEvS3_S3_Pfii:
	.zero		928


//--------------------- .nv.constant0._Z21mul_mat_vec_q_interopILi256ELi32E10block_q6_KLi1EXadL_ZN34_INTERNAL_01f13dee_4_k_cu_c59103f717vec_dot_q6_K_q8_1EPKvPK10block_q8_1RKiEEEvS3_S3_Pfii --------------------------
	.section	.nv.constant0._Z21mul_mat_vec_q_interopILi256ELi32E10block_q6_KLi1EXadL_ZN34_INTERNAL_01f13dee_4_k_cu_c59103f717vec_dot_q6_K_q8_1EPKvPK10block_q8_1RKiEEEvS3_S3_Pfii,"a",@progbits
	.sectionflags	@""
	.align	4
.nv.constant0._Z21mul_mat_vec_q_interopILi256ELi32E10block_q6_KLi1EXadL_ZN34_INTERNAL_01f13dee_4_k_cu_c59103f717vec_dot_q6_K_q8_1EPKvPK10block_q8_1RKiEEEvS3_S3_Pfii:
	.zero		928


//--------------------- .nv.constant0._Z21mul_mat_vec_q_interopILi256ELi32E10block_q4_KLi2EXadL_ZN34_INTERNAL_01f13dee_4_k_cu_c59103f717vec_dot_q4_K_q8_1EPKvPK10block_q8_1RKiEEEvS3_S3_Pfii --------------------------
	.section	.nv.constant0._Z21mul_mat_vec_q_interopILi256ELi32E10block_q4_KLi2EXadL_ZN34_INTERNAL_01f13dee_4_k_cu_c59103f717vec_dot_q4_K_q8_1EPKvPK10block_q8_1RKiEEEvS3_S3_Pfii,"a",@progbits
	.sectionflags	@""
	.align	4
.nv.constant0._Z21mul_mat_vec_q_interopILi256ELi32E10block_q4_KLi2EXadL_ZN34_INTERNAL_01f13dee_4_k_cu_c59103f717vec_dot_q4_K_q8_1EPKvPK10block_q8_1RKiEEEvS3_S3_Pfii:
	.zero		928


//--------------------- SYMBOLS --------------------------

	.type		.nv.reservedSmem.offset0,@object
	.size		.nv.reservedSmem.offset0,0x4
